	.headerflags	@"EF_CUDA_TEXMODE_UNIFIED EF_CUDA_64BIT_ADDRESS EF_CUDA_SM80 EF_CUDA_VIRTUAL_SM(EF_CUDA_SM80)"
	.elftype	@"ET_EXEC"


//--------------------- .nv.info                  --------------------------
	.section	.nv.info,"",@"SHT_CUDA_INFO"
	.align	4


	//----- nvinfo : EIATTR_REGCOUNT
	.align		4
        /*0000*/ 	.byte	0x04, 0x2f
        /*0002*/ 	.short	(.L_1 - .L_0)
	.align		4
.L_0:
        /*0004*/ 	.word	index@(matmul_kernel)
        /*0008*/ 	.word	0x0000009a


	//----- nvinfo : EIATTR_FRAME_SIZE
	.align		4
.L_1:
        /*000c*/ 	.byte	0x04, 0x11
        /*000e*/ 	.short	(.L_3 - .L_2)
	.align		4
.L_2:
        /*0010*/ 	.word	index@(matmul_kernel)
        /*0014*/ 	.word	0x00000000


	//----- nvinfo : EIATTR_MIN_STACK_SIZE
	.align		4
.L_3:
        /*0018*/ 	.byte	0x04, 0x12
        /*001a*/ 	.short	(.L_5 - .L_4)
	.align		4
.L_4:
        /*001c*/ 	.word	index@(matmul_kernel)
        /*0020*/ 	.word	0x00000000
.L_5:


//--------------------- .nv.info.matmul_kernel    --------------------------
	.section	.nv.info.matmul_kernel,"",@"SHT_CUDA_INFO"
	.sectionflags	@""
	.align	4


	//----- nvinfo : EIATTR_CUDA_API_VERSION
	.align		4
        /*0000*/ 	.byte	0x04, 0x37
        /*0002*/ 	.short	(.L_7 - .L_6)
.L_6:
        /*0004*/ 	.word	0x00000080


	//----- nvinfo : EIATTR_SW2861232_WAR
	.align		4
.L_7:
        /*0008*/ 	.byte	0x01, 0x35
	.zero		2


	//----- nvinfo : EIATTR_PARAM_CBANK
	.align		4
        /*000c*/ 	.byte	0x04, 0x0a
        /*000e*/ 	.short	(.L_9 - .L_8)
	.align		4
.L_8:
        /*0010*/ 	.word	index@(.nv.constant0.matmul_kernel)
        /*0014*/ 	.short	0x0160
        /*0016*/ 	.short	0x0038


	//----- nvinfo : EIATTR_CBANK_PARAM_SIZE
	.align		4
.L_9:
        /*0018*/ 	.byte	0x03, 0x19
        /*001a*/ 	.short	0x0038


	//----- nvinfo : EIATTR_KPARAM_INFO
	.align		4
        /*001c*/ 	.byte	0x04, 0x17
        /*001e*/ 	.short	(.L_11 - .L_10)
.L_10:
        /*0020*/ 	.word	0x00000000
        /*0024*/ 	.short	0x0008
        /*0026*/ 	.short	0x0030
        /*0028*/ 	.byte	0x00, 0xf4, 0x21, 0x00


	//----- nvinfo : EIATTR_KPARAM_INFO
	.align		4
.L_11:
        /*002c*/ 	.byte	0x04, 0x17
        /*002e*/ 	.short	(.L_13 - .L_12)
.L_12:
        /*0030*/ 	.word	0x00000000
        /*0034*/ 	.short	0x0007
        /*0036*/ 	.short	0x0028
        /*0038*/ 	.byte	0x00, 0xf0, 0x11, 0x00


	//----- nvinfo : EIATTR_KPARAM_INFO
	.align		4
.L_13:
        /*003c*/ 	.byte	0x04, 0x17
        /*003e*/ 	.short	(.L_15 - .L_14)
.L_14:
        /*0040*/ 	.word	0x00000000
        /*0044*/ 	.short	0x0006
        /*0046*/ 	.short	0x0024
        /*0048*/ 	.byte	0x00, 0xf0, 0x11, 0x00


	//----- nvinfo : EIATTR_KPARAM_INFO
	.align		4
.L_15:
        /*004c*/ 	.byte	0x04, 0x17
        /*004e*/ 	.short	(.L_17 - .L_16)
.L_16:
        /*0050*/ 	.word	0x00000000
        /*0054*/ 	.short	0x0005
        /*0056*/ 	.short	0x0020
        /*0058*/ 	.byte	0x00, 0xf0, 0x11, 0x00


	//----- nvinfo : EIATTR_KPARAM_INFO
	.align		4
.L_17:
        /*005c*/ 	.byte	0x04, 0x17
        /*005e*/ 	.short	(.L_19 - .L_18)
.L_18:
        /*0060*/ 	.word	0x00000000
        /*0064*/ 	.short	0x0004
        /*0066*/ 	.short	0x001c
        /*0068*/ 	.byte	0x00, 0xf0, 0x11, 0x00


	//----- nvinfo : EIATTR_KPARAM_INFO
	.align		4
.L_19:
        /*006c*/ 	.byte	0x04, 0x17
        /*006e*/ 	.short	(.L_21 - .L_20)
.L_20:
        /*0070*/ 	.word	0x00000000
        /*0074*/ 	.short	0x0003
        /*0076*/ 	.short	0x0018
        /*0078*/ 	.byte	0x00, 0xf0, 0x11, 0x00


	//----- nvinfo : EIATTR_KPARAM_INFO
	.align		4
.L_21:
        /*007c*/ 	.byte	0x04, 0x17
        /*007e*/ 	.short	(.L_23 - .L_22)
.L_22:
        /*0080*/ 	.word	0x00000000
        /*0084*/ 	.short	0x0002
        /*0086*/ 	.short	0x0010
        /*0088*/ 	.byte	0x00, 0xf4, 0x21, 0x00


	//----- nvinfo : EIATTR_KPARAM_INFO
	.align		4
.L_23:
        /*008c*/ 	.byte	0x04, 0x17
        /*008e*/ 	.short	(.L_25 - .L_24)
.L_24:
        /*0090*/ 	.word	0x00000000
        /*0094*/ 	.short	0x0001
        /*0096*/ 	.short	0x0008
        /*0098*/ 	.byte	0x00, 0xf4, 0x21, 0x00


	//----- nvinfo : EIATTR_KPARAM_INFO
	.align		4
.L_25:
        /*009c*/ 	.byte	0x04, 0x17
        /*009e*/ 	.short	(.L_27 - .L_26)
.L_26:
        /*00a0*/ 	.word	0x00000000
        /*00a4*/ 	.short	0x0000
        /*00a6*/ 	.short	0x0000
        /*00a8*/ 	.byte	0x00, 0xf4, 0x21, 0x00


	//----- nvinfo : EIATTR_MAXREG_COUNT
	.align		4
.L_27:
        /*00ac*/ 	.byte	0x03, 0x1b
        /*00ae*/ 	.short	0x00ff


	//----- nvinfo : EIATTR_EXIT_INSTR_OFFSETS
	.align		4
        /*00b0*/ 	.byte	0x04, 0x1c
        /*00b2*/ 	.short	(.L_29 - .L_28)


	//   ....[0]....
.L_28:
        /*00b4*/ 	.word	0x00002570


	//   ....[1]....
        /*00b8*/ 	.word	0x000025f0


	//----- nvinfo : EIATTR_REQNTID
	.align		4
.L_29:
        /*00bc*/ 	.byte	0x04, 0x10
        /*00be*/ 	.short	(.L_31 - .L_30)
.L_30:
        /*00c0*/ 	.word	0x00000080
        /*00c4*/ 	.word	0x00000001
        /*00c8*/ 	.word	0x00000001
.L_31:


//--------------------- .nv.callgraph             --------------------------
	.section	.nv.callgraph,"",@"SHT_CUDA_CALLGRAPH"
	.align	4
	.sectionentsize	8
	.align		4
        /*0000*/ 	.word	0x00000000
	.align		4
        /*0004*/ 	.word	0xffffffff
	.align		4
        /*0008*/ 	.word	0x00000000
	.align		4
        /*000c*/ 	.word	0xfffffffe
	.align		4
        /*0010*/ 	.word	0x00000000
	.align		4
        /*0014*/ 	.word	0xfffffffd
	.align		4
        /*0018*/ 	.word	0x00000000
	.align		4
        /*001c*/ 	.word	0xfffffffc


//--------------------- .nv.rel.action            --------------------------
	.section	.nv.rel.action,"",@"SHT_CUDA_RELOCINFO"
	.align	8
	.sectionentsize	8
        /*0000*/ 	.byte	0x73, 0x00, 0x00, 0x00, 0x00, 0x00, 0x00, 0x00, 0x00, 0x00, 0x00, 0x11, 0x25, 0x00, 0x05, 0x36


//--------------------- .nv.constant0.matmul_kernel --------------------------
	.section	.nv.constant0.matmul_kernel,"a",@progbits
	.sectionflags	@""
	.align	4
.nv.constant0.matmul_kernel:
	.zero		408


//--------------------- .text.matmul_kernel       --------------------------
	.section	.text.matmul_kernel,"ax",@progbits
	.sectionflags	@"SHF_BARRIERS=1"
	.sectioninfo	@"SHI_REGISTERS=154"
	.align	128
        .global         matmul_kernel
        .type           matmul_kernel,@function
        .size           matmul_kernel,(.L_x_4 - matmul_kernel)
        .other          matmul_kernel,@"STO_CUDA_ENTRY STV_DEFAULT"
matmul_kernel:
.text.matmul_kernel:
[----:B------:R-:W-:Y:S02]  /*0000*/  IMAD.MOV.U32 R1, RZ, RZ, c[0x0][0x28] ;  /* 0x00000a00ff017624 */ /* 0x000fe400078e00ff */
[----:B------:R-:W-:Y:S01]  /*0010*/  IMAD.MOV.U32 R0, RZ, RZ, c[0x0][0x178] ;  /* 0x00005e00ff007624 */ /* 0x000fe200078e00ff */
[----:B------:R-:W1:Y:S01]  /*0020*/  S2R R4, SR_CTAID.X ;  /* 0x0000000000047919 */ /* 0x000e620000002500 */
[----:B------:R-:W-:Y:S01]  /*0030*/  IMAD.MOV.U32 R116, RZ, RZ, -0x8 ;  /* 0xfffffff8ff747424 */ /* 0x000fe200078e00ff */
[----:B------:R-:W-:Y:S01]  /*0040*/  ULDC UR5, c[0x0][0x17c] ;  /* 0x00005f0000057ab9 */ /* 0x000fe20000000800 */
[----:B------:R-:W-:Y:S01]  /*0050*/  IMAD.MOV.U32 R14, RZ, RZ, 0x1f ;  /* 0x0000001fff0e7424 */ /* 0x000fe200078e00ff */
[----:B------:R-:W-:Y:S01]  /*0060*/  IADD3 R0, R0, 0x7f, RZ ;  /* 0x0000007f00007810 */ /* 0x000fe20007ffe0ff */
[----:B------:R-:W2:Y:S01]  /*0070*/  S2R R124, SR_TID.X ;  /* 0x00000000007c7919 */ /* 0x000ea20000002100 */
[----:B------:R-:W-:Y:S01]  /*0080*/  UIADD3 UR4, UR5, -0x20, URZ ;  /* 0xffffffe005047890 */ /* 0x000fe2000fffe03f */
[----:B------:R-:W-:Y:S01]  /*0090*/  IMAD.MOV.U32 R118, RZ, RZ, 0x2 ;  /* 0x00000002ff767424 */ /* 0x000fe200078e00ff */
[----:B------:R-:W-:Y:S01]  /*00a0*/  SHF.R.S32.HI R3, RZ, 0x1f, R0 ;  /* 0x0000001fff037819 */ /* 0x000fe20000011400 */
[----:B------:R-:W-:Y:S01]  /*00b0*/  IMAD.MOV.U32 R143, RZ, RZ, c[0x0][0x184] ;  /* 0x00006100ff8f7624 */ /* 0x000fe200078e00ff */
[----:B------:R-:W-:Y:S01]  /*00c0*/  IADD3 R14, R14, c[0x0][0x17c], RZ ;  /* 0x00005f000e0e7a10 */ /* 0x000fe20007ffe0ff */
[----:B------:R-:W-:Y:S01]  /*00d0*/  UIADD3 UR6, UR5, -0x40, URZ ;  /* 0xffffffc005067890 */ /* 0x000fe2000fffe03f */
[----:B------:R-:W-:Y:S01]  /*00e0*/  LEA.HI R3, R3, R0, RZ, 0x7 ;  /* 0x0000000003037211 */ /* 0x000fe200078f38ff */
[----:B------:R-:W-:-:S03]  /*00f0*/  ULDC.64 UR10, c[0x0][0x118] ;  /* 0x00004600000a7ab9 */ /* 0x000fc60000000a00 */
[----:B------:R-:W-:-:S05]  /*0100*/  SHF.R.S32.HI R3, RZ, 0x7, R3 ;  /* 0x00000007ff037819 */ /* 0x000fca0000011403 */
[----:B------:R-:W-:Y:S01]  /*0110*/  IMAD.SHL.U32 R115, R3, 0x8, RZ ;  /* 0x0000000803737824 */ /* 0x000fe200078e00ff */
[----:B-1----:R-:W-:-:S04]  /*0120*/  IABS R8, R4 ;  /* 0x0000000400087213 */ /* 0x002fc80000000000 */
[-C--:B------:R-:W-:Y:S02]  /*0130*/  IABS R5, R115.reuse ;  /* 0x0000007300057213 */ /* 0x080fe40000000000 */
[----:B------:R-:W-:Y:S01]  /*0140*/  IABS R9, R115 ;  /* 0x0000007300097213 */ /* 0x000fe20000000000 */
[----:B--2---:R-:W-:Y:S01]  /*0150*/  IMAD.SHL.U32 R151, R124, 0x8, RZ ;  /* 0x000000087c977824 */ /* 0x004fe200078e00ff */
[----:B------:R-:W1:Y:S01]  /*0160*/  I2F.RP R0, R5 ;  /* 0x0000000500007306 */ /* 0x000e620000209400 */
[--C-:B------:R-:W-:Y:S02]  /*0170*/  SHF.R.U32.HI R146, RZ, 0x4, R124.reuse ;  /* 0x00000004ff927819 */ /* 0x100fe4000001167c */
[----:B------:R-:W-:Y:S02]  /*0180*/  SHF.R.U32.HI R140, RZ, 0x1, R124 ;  /* 0x00000001ff8c7819 */ /* 0x000fe4000001167c */
[C---:B------:R-:W-:Y:S02]  /*0190*/  LOP3.LUT R113, R151.reuse, 0x78, RZ, 0xc0, !PT ;  /* 0x0000007897717812 */ /* 0x040fe400078ec0ff */
[----:B------:R-:W-:-:S02]  /*01a0*/  LOP3.LUT R149, R151, 0x18, RZ, 0xc0, !PT ;  /* 0x0000001897957812 */ /* 0x000fc400078ec0ff */
[----:B------:R-:W-:Y:S02]  /*01b0*/  SGXT.U32 R146, R146, 0x3 ;  /* 0x000000039292781a */ /* 0x000fe40000000000 */
[----:B------:R-:W-:Y:S02]  /*01c0*/  LOP3.LUT R140, R140, 0x38, RZ, 0xc0, !PT ;  /* 0x000000388c8c7812 */ /* 0x000fe400078ec0ff */
[C---:B------:R-:W-:Y:S02]  /*01d0*/  LOP3.LUT R145, R146.reuse, 0x8, RZ, 0xfc, !PT ;  /* 0x0000000892917812 */ /* 0x040fe400078efcff */
[C---:B------:R-:W-:Y:S01]  /*01e0*/  LOP3.LUT R144, R146.reuse, 0x10, RZ, 0xfc, !PT ;  /* 0x0000001092907812 */ /* 0x040fe200078efcff */
[----:B-1----:R-:W1:Y:S01]  /*01f0*/  MUFU.RCP R0, R0 ;  /* 0x0000000000007308 */ /* 0x002e620000001000 */
[----:B------:R-:W-:Y:S02]  /*0200*/  LOP3.LUT R142, R146, 0x18, RZ, 0xfc, !PT ;  /* 0x00000018928e7812 */ /* 0x000fe400078efcff */
[----:B------:R-:W-:-:S02]  /*0210*/  ISETP.GE.AND P3, PT, R145, c[0x0][0x17c], PT ;  /* 0x00005f0091007a0c */ /* 0x000fc40003f66270 */
[----:B------:R-:W-:Y:S02]  /*0220*/  ISETP.GE.AND P4, PT, R144, c[0x0][0x17c], PT ;  /* 0x00005f0090007a0c */ /* 0x000fe40003f86270 */
[----:B------:R-:W-:Y:S02]  /*0230*/  ISETP.GE.AND P5, PT, R142, c[0x0][0x17c], PT ;  /* 0x00005f008e007a0c */ /* 0x000fe40003fa6270 */
[----:B------:R-:W-:Y:S02]  /*0240*/  LOP3.LUT R147, R124, 0x10, RZ, 0xc0, !PT ;  /* 0x000000107c937812 */ /* 0x000fe400078ec0ff */
[----:B------:R-:W-:Y:S02]  /*0250*/  SHF.R.U32.HI R126, RZ, 0x2, R124 ;  /* 0x00000002ff7e7819 */ /* 0x000fe4000001167c */
[----:B-1----:R-:W-:Y:S01]  /*0260*/  IADD3 R2, R0, 0xffffffe, RZ ;  /* 0x0ffffffe00027810 */ /* 0x002fe20007ffe0ff */
[----:B------:R-:W-:Y:S01]  /*0270*/  IMAD.MOV R0, RZ, RZ, -R9 ;  /* 0x000000ffff007224 */ /* 0x000fe200078e0a09 */
[----:B------:R-:W-:-:S02]  /*0280*/  IABS R9, c[0x0][0x178] ;  /* 0x00005e0000097a13 */ /* 0x000fc40000000000 */
[----:B------:R1:W2:Y:S02]  /*0290*/  F2I.FTZ.U32.TRUNC.NTZ R3, R2 ;  /* 0x0000000200037305 */ /* 0x0002a4000021f000 */
[----:B-1----:R-:W-:Y:S02]  /*02a0*/  IMAD.MOV.U32 R2, RZ, RZ, RZ ;  /* 0x000000ffff027224 */ /* 0x002fe400078e00ff */
[----:B--2---:R-:W-:-:S04]  /*02b0*/  IMAD.MOV R6, RZ, RZ, -R3 ;  /* 0x000000ffff067224 */ /* 0x004fc800078e0a03 */
[----:B------:R-:W-:Y:S02]  /*02c0*/  IMAD R7, R6, R5, RZ ;  /* 0x0000000506077224 */ /* 0x000fe400078e02ff */
[----:B------:R-:W-:Y:S02]  /*02d0*/  IMAD.MOV.U32 R6, RZ, RZ, R8 ;  /* 0x000000ffff067224 */ /* 0x000fe400078e0008 */
[----:B------:R-:W-:-:S06]  /*02e0*/  IMAD.HI.U32 R3, R3, R7, R2 ;  /* 0x0000000703037227 */ /* 0x000fcc00078e0002 */
[----:B------:R-:W-:-:S04]  /*02f0*/  IMAD.HI.U32 R117, R3, R6, RZ ;  /* 0x0000000603757227 */ /* 0x000fc800078e00ff */
[----:B------:R-:W-:-:S05]  /*0300*/  IMAD R0, R117, R0, R6 ;  /* 0x0000000075007224 */ /* 0x000fca00078e0206 */
[----:B------:R-:W-:-:S13]  /*0310*/  ISETP.GT.U32.AND P1, PT, R5, R0, PT ;  /* 0x000000000500720c */ /* 0x000fda0003f24070 */
[----:B------:R-:W-:Y:S01]  /*0320*/  @!P1 IMAD.IADD R0, R0, 0x1, -R5 ;  /* 0x0000000100009824 */ /* 0x000fe200078e0a05 */
[----:B------:R-:W-:Y:S02]  /*0330*/  @!P1 IADD3 R117, R117, 0x1, RZ ;  /* 0x0000000175759810 */ /* 0x000fe40007ffe0ff */
[----:B------:R-:W-:Y:S02]  /*0340*/  ISETP.NE.AND P1, PT, R115, RZ, PT ;  /* 0x000000ff7300720c */ /* 0x000fe40003f25270 */
[----:B------:R-:W-:Y:S02]  /*0350*/  ISETP.GE.U32.AND P0, PT, R0, R5, PT ;  /* 0x000000050000720c */ /* 0x000fe40003f06070 */
[----:B------:R-:W-:-:S04]  /*0360*/  LOP3.LUT R0, R4, R115, RZ, 0x3c, !PT ;  /* 0x0000007304007212 */ /* 0x000fc800078e3cff */
[----:B------:R-:W-:-:S07]  /*0370*/  ISETP.GE.AND P2, PT, R0, RZ, PT ;  /* 0x000000ff0000720c */ /* 0x000fce0003f46270 */
[----:B------:R-:W-:-:S06]  /*0380*/  @P0 IADD3 R117, R117, 0x1, RZ ;  /* 0x0000000175750810 */ /* 0x000fcc0007ffe0ff */
[----:B------:R-:W-:Y:S01]  /*0390*/  @!P2 IMAD.MOV R117, RZ, RZ, -R117 ;  /* 0x000000ffff75a224 */ /* 0x000fe200078e0a75 */
[----:B------:R-:W-:-:S05]  /*03a0*/  @!P1 LOP3.LUT R117, RZ, R115, RZ, 0x33, !PT ;  /* 0x00000073ff759212 */ /* 0x000fca00078e33ff */
[----:B------:R-:W-:Y:S02]  /*03b0*/  IMAD R116, R117, R116, 0x1 ;  /* 0x0000000175747424 */ /* 0x000fe400078e0274 */
[----:B------:R-:W-:-:S03]  /*03c0*/  IMAD.MOV R5, RZ, RZ, -R117 ;  /* 0x000000ffff057224 */ /* 0x000fc600078e0a75 */
[----:B------:R-:W-:Y:S01]  /*03d0*/  IMNMX R116, R116, 0x8, PT ;  /* 0x0000000874747817 */ /* 0x000fe20003800200 */
[----:B------:R-:W-:-:S03]  /*03e0*/  IMAD R115, R115, R5, R4 ;  /* 0x0000000573737224 */ /* 0x000fc600078e0204 */
[-C--:B------:R-:W-:Y:S02]  /*03f0*/  IABS R7, R116.reuse ;  /* 0x0000007400077213 */ /* 0x080fe40000000000 */
[----:B------:R-:W-:Y:S02]  /*0400*/  IABS R4, R116 ;  /* 0x0000007400047213 */ /* 0x000fe40000000000 */
[----:B------:R-:W1:Y:S08]  /*0410*/  I2F.RP R0, R7 ;  /* 0x0000000700007306 */ /* 0x000e700000209400 */
[----:B-1----:R-:W1:Y:S02]  /*0420*/  MUFU.RCP R0, R0 ;  /* 0x0000000000007308 */ /* 0x002e640000001000 */
[----:B-1----:R-:W-:-:S02]  /*0430*/  IADD3 R2, R0, 0xffffffe, RZ ;  /* 0x0ffffffe00027810 */ /* 0x002fc40007ffe0ff */
[----:B------:R-:W-:-:S04]  /*0440*/  IABS R0, R115 ;  /* 0x0000007300007213 */ /* 0x000fc80000000000 */
[----:B------:R1:W2:Y:S02]  /*0450*/  F2I.FTZ.U32.TRUNC.NTZ R3, R2 ;  /* 0x0000000200037305 */ /* 0x0002a4000021f000 */
[----:B-1----:R-:W-:Y:S02]  /*0460*/  IMAD.MOV.U32 R2, RZ, RZ, RZ ;  /* 0x000000ffff027224 */ /* 0x002fe400078e00ff */
[----:B--2---:R-:W-:-:S04]  /*0470*/  IMAD.MOV R6, RZ, RZ, -R3 ;  /* 0x000000ffff067224 */ /* 0x004fc800078e0a03 */
[----:B------:R-:W-:-:S04]  /*0480*/  IMAD R5, R6, R7, RZ ;  /* 0x0000000706057224 */ /* 0x000fc800078e02ff */
[----:B------:R-:W-:-:S04]  /*0490*/  IMAD.HI.U32 R3, R3, R5, R2 ;  /* 0x0000000503037227 */ /* 0x000fc800078e0002 */
[----:B------:R-:W-:Y:S02]  /*04a0*/  IMAD.MOV R5, RZ, RZ, -R4 ;  /* 0x000000ffff057224 */ /* 0x000fe400078e0a04 */
[----:B------:R-:W1:Y:S01]  /*04b0*/  I2F.RP R4, R9 ;  /* 0x0000000900047306 */ /* 0x000e620000209400 */
[----:B------:R-:W-:-:S04]  /*04c0*/  IMAD.HI.U32 R114, R3, R0, RZ ;  /* 0x0000000003727227 */ /* 0x000fc800078e00ff */
[----:B------:R-:W-:-:S05]  /*04d0*/  IMAD R0, R114, R5, R0 ;  /* 0x0000000572007224 */ /* 0x000fca00078e0200 */
[----:B------:R-:W-:Y:S01]  /*04e0*/  ISETP.GT.U32.AND P1, PT, R7, R0, PT ;  /* 0x000000000700720c */ /* 0x000fe20003f24070 */
[----:B-1----:R-:W1:-:S12]  /*04f0*/  MUFU.RCP R4, R4 ;  /* 0x0000000400047308 */ /* 0x002e580000001000 */
[----:B------:R-:W-:Y:S01]  /*0500*/  @!P1 IMAD.IADD R0, R0, 0x1, -R7 ;  /* 0x0000000100009824 */ /* 0x000fe200078e0a07 */
[----:B------:R-:W-:Y:S02]  /*0510*/  @!P1 IADD3 R114, R114, 0x1, RZ ;  /* 0x0000000172729810 */ /* 0x000fe40007ffe0ff */
[----:B------:R-:W-:Y:S02]  /*0520*/  ISETP.NE.AND P1, PT, R116, RZ, PT ;  /* 0x000000ff7400720c */ /* 0x000fe40003f25270 */
[----:B------:R-:W-:Y:S02]  /*0530*/  ISETP.GE.U32.AND P0, PT, R0, R7, PT ;  /* 0x000000070000720c */ /* 0x000fe40003f06070 */
[----:B------:R-:W-:Y:S02]  /*0540*/  LOP3.LUT R0, R115, R116, RZ, 0x3c, !PT ;  /* 0x0000007473007212 */ /* 0x000fe400078e3cff */
[----:B-1----:R-:W-:Y:S02]  /*0550*/  IADD3 R2, R4, 0xffffffe, RZ ;  /* 0x0ffffffe04027810 */ /* 0x002fe40007ffe0ff */
[----:B------:R-:W-:-:S02]  /*0560*/  ISETP.GE.AND P2, PT, R0, RZ, PT ;  /* 0x000000ff0000720c */ /* 0x000fc40003f46270 */
[----:B------:R1:W2:Y:S05]  /*0570*/  F2I.FTZ.U32.TRUNC.NTZ R3, R2 ;  /* 0x0000000200037305 */ /* 0x0002aa000021f000 */
[----:B------:R-:W-:Y:S01]  /*0580*/  @P0 IADD3 R114, R114, 0x1, RZ ;  /* 0x0000000172720810 */ /* 0x000fe20007ffe0ff */
[----:B-1----:R-:W-:-:S05]  /*0590*/  IMAD.MOV.U32 R2, RZ, RZ, RZ ;  /* 0x000000ffff027224 */ /* 0x002fca00078e00ff */
[----:B------:R-:W-:Y:S01]  /*05a0*/  @!P2 IMAD.MOV R114, RZ, RZ, -R114 ;  /* 0x000000ffff72a224 */ /* 0x000fe200078e0a72 */
[----:B------:R-:W-:Y:S02]  /*05b0*/  @!P1 LOP3.LUT R114, RZ, R116, RZ, 0x33, !PT ;  /* 0x00000074ff729212 */ /* 0x000fe400078e33ff */
[----:B------:R-:W-:Y:S01]  /*05c0*/  ISETP.GE.AND P1, PT, R149, c[0x0][0x17c], PT ;  /* 0x00005f0095007a0c */ /* 0x000fe20003f26270 */
[----:B--2---:R-:W-:Y:S02]  /*05d0*/  IMAD.MOV R0, RZ, RZ, -R3 ;  /* 0x000000ffff007224 */ /* 0x004fe400078e0a03 */
[----:B------:R-:W-:Y:S02]  /*05e0*/  IMAD R113, R114, 0x80, R113 ;  /* 0x0000008072717824 */ /* 0x000fe400078e0271 */
[----:B------:R-:W-:-:S03]  /*05f0*/  IMAD R5, R0, R9, RZ ;  /* 0x0000000900057224 */ /* 0x000fc600078e02ff */
[----:B------:R-:W-:Y:S01]  /*0600*/  IABS R0, R113 ;  /* 0x0000007100007213 */ /* 0x000fe20000000000 */
[----:B------:R-:W-:Y:S01]  /*0610*/  IMAD.HI.U32 R2, R3, R5, R2 ;  /* 0x0000000503027227 */ /* 0x000fe200078e0002 */
[----:B------:R-:W-:Y:S02]  /*0620*/  ISETP.GE.AND P6, PT, R113, RZ, PT ;  /* 0x000000ff7100720c */ /* 0x000fe40003fc6270 */
[----:B------:R-:W-:-:S03]  /*0630*/  LOP3.LUT R5, R140, 0x78, R151, 0x78, !PT ;  /* 0x000000788c057812 */ /* 0x000fc600078e7897 */
[----:B------:R-:W-:-:S04]  /*0640*/  IMAD.HI.U32 R2, R2, R0, RZ ;  /* 0x0000000002027227 */ /* 0x000fc800078e00ff */
[----:B------:R-:W-:Y:S02]  /*0650*/  IMAD.MOV R2, RZ, RZ, -R2 ;  /* 0x000000ffff027224 */ /* 0x000fe400078e0a02 */
[----:B------:R-:W-:Y:S02]  /*0660*/  IMAD R5, R146, 0x80, R5 ;  /* 0x0000008092057824 */ /* 0x000fe400078e0205 */
[----:B------:R-:W-:Y:S02]  /*0670*/  IMAD R0, R9, R2, R0 ;  /* 0x0000000209007224 */ /* 0x000fe400078e0200 */
[----:B------:R-:W-:-:S03]  /*0680*/  IMAD.SHL.U32 R139, R5, 0x2, RZ ;  /* 0x00000002058b7824 */ /* 0x000fc600078e00ff */
[----:B------:R-:W-:-:S13]  /*0690*/  ISETP.GT.U32.AND P0, PT, R9, R0, PT ;  /* 0x000000000900720c */ /* 0x000fda0003f04070 */
[----:B------:R-:W-:Y:S01]  /*06a0*/  @!P0 IMAD.IADD R0, R0, 0x1, -R9 ;  /* 0x0000000100008824 */ /* 0x000fe200078e0a09 */
[----:B------:R-:W-:-:S04]  /*06b0*/  ISETP.GT.AND P0, PT, R14, 0x1f, PT ;  /* 0x0000001f0e00780c */ /* 0x000fc80003f04270 */
[----:B------:R-:W-:Y:S02]  /*06c0*/  ISETP.GT.U32.AND P2, PT, R9, R0, PT ;  /* 0x000000000900720c */ /* 0x000fe40003f44070 */
[----:B------:R-:W-:-:S04]  /*06d0*/  SEL R2, RZ, 0x10, !P0 ;  /* 0x00000010ff027807 */ /* 0x000fc80004000000 */
[C---:B------:R-:W-:Y:S02]  /*06e0*/  SEL R3, R2.reuse, RZ, !P1 ;  /* 0x000000ff02037207 */ /* 0x040fe40004800000 */
[----:B------:R-:W-:Y:S02]  /*06f0*/  SEL R4, R2, RZ, !P3 ;  /* 0x000000ff02047207 */ /* 0x000fe40005800000 */
[----:B------:R-:W-:Y:S02]  /*0700*/  ISETP.NE.U32.AND P1, PT, R3, RZ, PT ;  /* 0x000000ff0300720c */ /* 0x000fe40003f25070 */
[----:B------:R-:W-:Y:S01]  /*0710*/  ISETP.NE.U32.AND P3, PT, R4, RZ, PT ;  /* 0x000000ff0400720c */ /* 0x000fe20003f65070 */
[----:B------:R-:W-:Y:S01]  /*0720*/  @!P2 IMAD.IADD R0, R0, 0x1, -R9 ;  /* 0x000000010000a824 */ /* 0x000fe200078e0a09 */
[----:B------:R-:W-:-:S03]  /*0730*/  ISETP.GE.AND P2, PT, R146, c[0x0][0x17c], PT ;  /* 0x00005f0092007a0c */ /* 0x000fc60003f46270 */
[----:B------:R-:W-:Y:S01]  /*0740*/  @!P6 IMAD.MOV R0, RZ, RZ, -R0 ;  /* 0x000000ffff00e224 */ /* 0x000fe200078e0a00 */
[----:B------:R-:W-:Y:S02]  /*0750*/  ISETP.NE.AND P6, PT, RZ, c[0x0][0x178], PT ;  /* 0x00005e00ff007a0c */ /* 0x000fe40003fc5270 */
[----:B------:R-:W-:-:S04]  /*0760*/  SEL R3, R2, RZ, !P2 ;  /* 0x000000ff02037207 */ /* 0x000fc80005000000 */
[----:B------:R-:W-:Y:S02]  /*0770*/  ISETP.NE.U32.AND P2, PT, R3, RZ, PT ;  /* 0x000000ff0300720c */ /* 0x000fe40003f45070 */
[C---:B------:R-:W-:Y:S02]  /*0780*/  SEL R3, R2.reuse, RZ, !P4 ;  /* 0x000000ff02037207 */ /* 0x040fe40006000000 */
[----:B------:R-:W-:Y:S02]  /*0790*/  SEL R2, R2, RZ, !P5 ;  /* 0x000000ff02027207 */ /* 0x000fe40006800000 */
[----:B------:R-:W-:Y:S02]  /*07a0*/  ISETP.NE.U32.AND P4, PT, R3, RZ, PT ;  /* 0x000000ff0300720c */ /* 0x000fe40003f85070 */
[----:B------:R-:W-:Y:S02]  /*07b0*/  ISETP.NE.U32.AND P5, PT, R2, RZ, PT ;  /* 0x000000ff0200720c */ /* 0x000fe40003fa5070 */
[----:B------:R-:W-:-:S02]  /*07c0*/  LOP3.LUT R2, R151, 0x18, R124, 0x48, !PT ;  /* 0x0000001897027812 */ /* 0x000fc400078e487c */
[----:B------:R-:W-:Y:S02]  /*07d0*/  @!P6 LOP3.LUT R0, RZ, c[0x0][0x178], RZ, 0x33, !PT ;  /* 0x00005e00ff00ea12 */ /* 0x000fe400078e33ff */
[----:B------:R-:W-:Y:S01]  /*07e0*/  LOP3.LUT R141, R2, 0x3e0, R151, 0xf8, !PT ;  /* 0x000003e0028d7812 */ /* 0x000fe200078ef897 */
[C---:B------:R-:W-:Y:S01]  /*07f0*/  IMAD.WIDE.U32 R2, R149.reuse, R118, c[0x0][0x160] ;  /* 0x0000580095027625 */ /* 0x040fe200078e0076 */
[----:B------:R-:W-:-:S03]  /*0800*/  ISETP.GE.AND P6, PT, R149, UR4, PT ;  /* 0x0000000495007c0c */ /* 0x000fc6000bfc6270 */
[----:B------:R-:W-:Y:S01]  /*0810*/  IMAD R100, R146, c[0x0][0x184], R0 ;  /* 0x0000610092647a24 */ /* 0x000fe200078e0200 */
[----:B------:R-:W-:Y:S01]  /*0820*/  SEL R0, RZ, 0x10, P6 ;  /* 0x00000010ff007807 */ /* 0x000fe20003000000 */
[----:B------:R-:W-:Y:S01]  /*0830*/  IMAD.SHL.U32 R141, R141, 0x2, RZ ;  /* 0x000000028d8d7824 */ /* 0x000fe200078e00ff */
[----:B------:R-:W-:Y:S01]  /*0840*/  ISETP.GE.AND P6, PT, R149, UR6, PT ;  /* 0x0000000695007c0c */ /* 0x000fe2000bfc6270 */
[----:B------:R-:W-:Y:S02]  /*0850*/  IMAD R17, R143, 0x8, R100 ;  /* 0x000000088f117824 */ /* 0x000fe400078e0264 */
[-C--:B------:R-:W-:Y:S01]  /*0860*/  IMAD.WIDE R4, R100, R118.reuse, c[0x0][0x168] ;  /* 0x00005a0064047625 */ /* 0x080fe200078e0276 */
[----:B------:R1:W-:Y:S01]  /*0870*/  LDGSTS.E.BYPASS.128 [R141+0x6000], [R2.64], P1 ;  /* 0x06000000028d7fae */ /* 0x0003e20008901c4a */
[----:B------:R-:W-:Y:S02]  /*0880*/  SEL R10, RZ, 0x10, P6 ;  /* 0x00000010ff0a7807 */ /* 0x000fe40003000000 */
[----:B------:R-:W-:Y:S01]  /*0890*/  IMAD.WIDE R6, R17, R118, c[0x0][0x168] ;  /* 0x00005a0011067625 */ /* 0x000fe200078e0276 */
[----:B------:R1:W-:Y:S01]  /*08a0*/  LDGSTS.E.BYPASS.128 [R141+0x6800], [R2.64], P1 ;  /* 0x06800000028d7fae */ /* 0x0003e20008901c4a */
[----:B------:R-:W-:-:S02]  /*08b0*/  ISETP.GT.AND P1, PT, R14, 0x3f, PT ;  /* 0x0000003f0e00780c */ /* 0x000fc40003f24270 */
[C---:B------:R-:W-:Y:S01]  /*08c0*/  IMAD R101, R143.reuse, 0x8, R17 ;  /* 0x000000088f657824 */ /* 0x040fe200078e0211 */
[----:B------:R-:W0:Y:S01]  /*08d0*/  LDGDEPBAR ;  /* 0x00000000000079af */ /* 0x000e220000000000 */
[----:B------:R-:W-:Y:S02]  /*08e0*/  SEL R0, R0, RZ, P1 ;  /* 0x000000ff00007207 */ /* 0x000fe40000800000 */
[----:B------:R-:W-:Y:S01]  /*08f0*/  IMAD R103, R143, 0x8, R101 ;  /* 0x000000088f677824 */ /* 0x000fe200078e0265 */
[----:B------:R2:W-:Y:S01]  /*0900*/  LDGSTS.E.BYPASS.128 [R139], [R4.64], P2 ;  /* 0x00000000048b7fae */ /* 0x0005e20009101c4a */
[-C--:B------:R-:W-:Y:S01]  /*0910*/  IMAD.WIDE R8, R101, R118.reuse, c[0x0][0x168] ;  /* 0x00005a0065087625 */ /* 0x080fe200078e0276 */
[----:B------:R-:W-:Y:S02]  /*0920*/  ISETP.GE.AND P6, PT, R146, UR4, PT ;  /* 0x0000000492007c0c */ /* 0x000fe4000bfc6270 */
[----:B------:R3:W-:Y:S01]  /*0930*/  LDGSTS.E.BYPASS.128 [R139+0x800], [R6.64], P3 ;  /* 0x00800000068b7fae */ /* 0x0007e20009901c4a */
[----:B------:R-:W-:Y:S01]  /*0940*/  ISETP.GT.AND P3, PT, R14, 0x5f, PT ;  /* 0x0000005f0e00780c */ /* 0x000fe20003f64270 */
[----:B------:R-:W-:Y:S01]  /*0950*/  IMAD.SHL.U32 R143, R143, 0x20, RZ ;  /* 0x000000208f8f7824 */ /* 0x000fe200078e00ff */
[----:B------:R-:W-:Y:S01]  /*0960*/  ISETP.NE.U32.AND P2, PT, R0, RZ, PT ;  /* 0x000000ff0000720c */ /* 0x000fe20003f45070 */
[----:B------:R4:W-:Y:S01]  /*0970*/  LDGSTS.E.BYPASS.128 [R139+0x1000], [R8.64], P4 ;  /* 0x01000000088b7fae */ /* 0x0009e2000a101c4a */
[----:B------:R-:W-:Y:S01]  /*0980*/  SEL R12, R10, RZ, P3 ;  /* 0x000000ff0a0c7207 */ /* 0x000fe20001800000 */
[----:B------:R-:W-:Y:S01]  /*0990*/  IMAD.WIDE R10, R103, R118, c[0x0][0x168] ;  /* 0x00005a00670a7625 */ /* 0x000fe200078e0276 */
[----:B------:R-:W-:-:S02]  /*09a0*/  SEL R0, RZ, 0x10, P6 ;  /* 0x00000010ff007807 */ /* 0x000fc40003000000 */
[----:B------:R-:W-:Y:S01]  /*09b0*/  ISETP.GE.AND P6, PT, R145, UR4, PT ;  /* 0x0000000491007c0c */ /* 0x000fe2000bfc6270 */
[C---:B--2---:R-:W-:Y:S01]  /*09c0*/  IMAD.WIDE R4, R143.reuse, 0x2, R4 ;  /* 0x000000028f047825 */ /* 0x044fe200078e0204 */
[----:B------:R2:W-:Y:S01]  /*09d0*/  LDGSTS.E.BYPASS.128 [R139+0x1800], [R10.64], P5 ;  /* 0x018000000a8b7fae */ /* 0x0005e2000a901c4a */
[----:B------:R-:W-:Y:S02]  /*09e0*/  SEL R0, R0, RZ, P1 ;  /* 0x000000ff00007207 */ /* 0x000fe40000800000 */
[----:B------:R-:W-:Y:S01]  /*09f0*/  ISETP.NE.U32.AND P4, PT, R12, RZ, PT ;  /* 0x000000ff0c00720c */ /* 0x000fe20003f85070 */
[----:B------:R-:W0:Y:S04]  /*0a00*/  LDGDEPBAR ;  /* 0x00000000000079af */ /* 0x000e280000000000 */
[----:B------:R-:W-:Y:S01]  /*0a10*/  BAR.SYNC.DEFER_BLOCKING 0x0 ;  /* 0x0000000000007b1d */ /* 0x000fe20000010000 */
[----:B------:R-:W-:Y:S01]  /*0a20*/  ISETP.NE.U32.AND P5, PT, R0, RZ, PT ;  /* 0x000000ff0000720c */ /* 0x000fe20003fa5070 */
[----:B---3--:R-:W-:Y:S01]  /*0a30*/  IMAD.WIDE R6, R143, 0x2, R6 ;  /* 0x000000028f067825 */ /* 0x008fe200078e0206 */
[----:B------:R-:W-:-:S02]  /*0a40*/  SEL R12, RZ, 0x10, P6 ;  /* 0x00000010ff0c7807 */ /* 0x000fc40003000000 */
[----:B------:R-:W-:Y:S01]  /*0a50*/  ISETP.GE.AND P6, PT, R144, UR4, PT ;  /* 0x0000000490007c0c */ /* 0x000fe2000bfc6270 */
[C---:B----4-:R-:W-:Y:S01]  /*0a60*/  IMAD.WIDE R8, R143.reuse, 0x2, R8 ;  /* 0x000000028f087825 */ /* 0x050fe200078e0208 */
[----:B------:R-:W-:Y:S02]  /*0a70*/  SEL R12, R12, RZ, P1 ;  /* 0x000000ff0c0c7207 */ /* 0x000fe40000800000 */
[----:B------:R-:W-:Y:S01]  /*0a80*/  SEL R0, RZ, 0x10, P6 ;  /* 0x00000010ff007807 */ /* 0x000fe20003000000 */
[----:B--2---:R-:W-:Y:S01]  /*0a90*/  IMAD.WIDE R10, R143, 0x2, R10 ;  /* 0x000000028f0a7825 */ /* 0x004fe200078e020a */
[----:B------:R-:W-:Y:S02]  /*0aa0*/  ISETP.NE.U32.AND P6, PT, R12, RZ, PT ;  /* 0x000000ff0c00720c */ /* 0x000fe40003fc5070 */
[----:B------:R-:W-:Y:S01]  /*0ab0*/  SEL R0, R0, RZ, P1 ;  /* 0x000000ff00007207 */ /* 0x000fe20000800000 */
[----:B------:R-:W-:Y:S01]  /*0ac0*/  @!PT LDS RZ, [RZ] ;  /* 0x00000000fffff984 */ /* 0x000fe20000000800 */
[----:B------:R-:W-:Y:S01]  /*0ad0*/  @!PT LDS RZ, [RZ] ;  /* 0x00000000fffff984 */ /* 0x000fe20000000800 */
[----:B------:R-:W-:Y:S01]  /*0ae0*/  @!PT LDS RZ, [RZ] ;  /* 0x00000000fffff984 */ /* 0x000fe20000000800 */
[----:B------:R1:W-:Y:S04]  /*0af0*/  LDGSTS.E.BYPASS.128 [R141+0x7000], [R2.64+0x40], P2 ;  /* 0x07000040028d7fae */ /* 0x0003e80009101c4a */
[----:B------:R1:W-:Y:S01]  /*0b00*/  LDGSTS.E.BYPASS.128 [R141+0x7800], [R2.64+0x40], P2 ;  /* 0x07800040028d7fae */ /* 0x0003e20009101c4a */
[----:B------:R-:W-:-:S03]  /*0b10*/  ISETP.GE.AND P2, PT, R142, UR4, PT ;  /* 0x000000048e007c0c */ /* 0x000fc6000bf46270 */
[----:B------:R-:W0:Y:S01]  /*0b20*/  LDGDEPBAR ;  /* 0x00000000000079af */ /* 0x000e220000000000 */
[----:B------:R-:W-:Y:S02]  /*0b30*/  SEL R12, RZ, 0x10, P2 ;  /* 0x00000010ff0c7807 */ /* 0x000fe40001000000 */
[----:B------:R-:W-:Y:S01]  /*0b40*/  ISETP.GE.AND P2, PT, R145, UR6, PT ;  /* 0x0000000691007c0c */ /* 0x000fe2000bf46270 */
[----:B------:R2:W-:Y:S01]  /*0b50*/  LDGSTS.E.BYPASS.128 [R139+0x2000], [R4.64], P5 ;  /* 0x02000000048b7fae */ /* 0x0005e2000a901c4a */
[----:B------:R-:W-:Y:S02]  /*0b60*/  ISETP.GE.AND P5, PT, R146, UR6, PT ;  /* 0x0000000692007c0c */ /* 0x000fe4000bfa6270 */
[----:B------:R-:W-:Y:S01]  /*0b70*/  SEL R12, R12, RZ, P1 ;  /* 0x000000ff0c0c7207 */ /* 0x000fe20000800000 */
[----:B------:R3:W-:Y:S01]  /*0b80*/  LDGSTS.E.BYPASS.128 [R139+0x2800], [R6.64], P6 ;  /* 0x02800000068b7fae */ /* 0x0007e2000b101c4a */
[----:B------:R-:W-:Y:S02]  /*0b90*/  ISETP.NE.U32.AND P1, PT, R0, RZ, PT ;  /* 0x000000ff0000720c */ /* 0x000fe40003f25070 */
[----:B------:R-:W-:-:S02]  /*0ba0*/  SEL R0, RZ, 0x10, P5 ;  /* 0x00000010ff007807 */ /* 0x000fc40002800000 */
[----:B------:R-:W-:Y:S02]  /*0bb0*/  ISETP.GE.AND P5, PT, R144, UR6, PT ;  /* 0x0000000690007c0c */ /* 0x000fe4000bfa6270 */
[----:B------:R-:W-:Y:S01]  /*0bc0*/  SEL R13, RZ, 0x10, P2 ;  /* 0x00000010ff0d7807 */ /* 0x000fe20001000000 */
[C---:B--2---:R-:W-:Y:S01]  /*0bd0*/  IMAD.WIDE R4, R143.reuse, 0x2, R4 ;  /* 0x000000028f047825 */ /* 0x044fe200078e0204 */
[----:B------:R-:W-:Y:S02]  /*0be0*/  SEL R15, RZ, 0x10, P5 ;  /* 0x00000010ff0f7807 */ /* 0x000fe40002800000 */
[----:B------:R-:W-:Y:S01]  /*0bf0*/  ISETP.NE.U32.AND P5, PT, R12, RZ, PT ;  /* 0x000000ff0c00720c */ /* 0x000fe20003fa5070 */
[----:B---3--:R-:W-:Y:S01]  /*0c00*/  IMAD.WIDE R6, R143, 0x2, R6 ;  /* 0x000000028f067825 */ /* 0x008fe200078e0206 */
[----:B------:R-:W-:Y:S01]  /*0c10*/  ISETP.GE.AND P2, PT, R142, UR6, PT ;  /* 0x000000068e007c0c */ /* 0x000fe2000bf46270 */
[----:B------:R2:W-:Y:S01]  /*0c20*/  LDGSTS.E.BYPASS.128 [R139+0x3000], [R8.64], P1 ;  /* 0x03000000088b7fae */ /* 0x0005e20008901c4a */
[----:B------:R-:W-:-:S02]  /*0c30*/  SEL R0, R0, RZ, P3 ;  /* 0x000000ff00007207 */ /* 0x000fc40001800000 */
[----:B------:R-:W-:Y:S02]  /*0c40*/  SEL R12, RZ, 0x10, P2 ;  /* 0x00000010ff0c7807 */ /* 0x000fe40001000000 */
[----:B------:R-:W-:Y:S02]  /*0c50*/  SEL R13, R13, RZ, P3 ;  /* 0x000000ff0d0d7207 */ /* 0x000fe40001800000 */
[----:B------:R-:W-:Y:S02]  /*0c60*/  SEL R15, R15, RZ, P3 ;  /* 0x000000ff0f0f7207 */ /* 0x000fe40001800000 */
[----:B------:R-:W-:Y:S01]  /*0c70*/  SEL R12, R12, RZ, P3 ;  /* 0x000000ff0c0c7207 */ /* 0x000fe20001800000 */
[----:B------:R1:W-:Y:S01]  /*0c80*/  LDGSTS.E.BYPASS.128 [R139+0x3800], [R10.64], P5 ;  /* 0x038000000a8b7fae */ /* 0x0003e2000a901c4a */
[----:B------:R-:W-:Y:S02]  /*0c90*/  ISETP.NE.U32.AND P2, PT, R0, RZ, PT ;  /* 0x000000ff0000720c */ /* 0x000fe40003f45070 */
[----:B------:R-:W-:Y:S01]  /*0ca0*/  ISETP.NE.U32.AND P3, PT, R13, RZ, PT ;  /* 0x000000ff0d00720c */ /* 0x000fe20003f65070 */
[----:B------:R-:W0:Y:S04]  /*0cb0*/  LDGDEPBAR ;  /* 0x00000000000079af */ /* 0x000e280000000000 */
[----:B------:R-:W-:Y:S01]  /*0cc0*/  BAR.SYNC.DEFER_BLOCKING 0x0 ;  /* 0x0000000000007b1d */ /* 0x000fe20000010000 */
[----:B------:R-:W-:-:S02]  /*0cd0*/  ISETP.NE.U32.AND P1, PT, R15, RZ, PT ;  /* 0x000000ff0f00720c */ /* 0x000fc40003f25070 */
[----:B------:R-:W-:Y:S01]  /*0ce0*/  ISETP.NE.U32.AND P6, PT, R12, RZ, PT ;  /* 0x000000ff0c00720c */ /* 0x000fe20003fc5070 */
[----:B------:R-:W-:-:S04]  /*0cf0*/  IMAD.WIDE R12, R143, 0x2, R8 ;  /* 0x000000028f0c7825 */ /* 0x000fc800078e0208 */
[----:B--2---:R-:W-:Y:S01]  /*0d00*/  IMAD.WIDE R8, R143, 0x2, R10 ;  /* 0x000000028f087825 */ /* 0x004fe200078e020a */
[----:B------:R-:W-:Y:S01]  /*0d10*/  @!PT LDS RZ, [RZ] ;  /* 0x00000000fffff984 */ /* 0x000fe20000000800 */
[----:B------:R-:W-:Y:S01]  /*0d20*/  @!PT LDS RZ, [RZ] ;  /* 0x00000000fffff984 */ /* 0x000fe20000000800 */
[----:B------:R-:W-:Y:S01]  /*0d30*/  @!PT LDS RZ, [RZ] ;  /* 0x00000000fffff984 */ /* 0x000fe20000000800 */
[----:B------:R1:W-:Y:S04]  /*0d40*/  LDGSTS.E.BYPASS.128 [R141+0x8000], [R2.64+0x80], P4 ;  /* 0x08000080028d7fae */ /* 0x0003e8000a101c4a */
[----:B------:R1:W-:Y:S04]  /*0d50*/  LDGSTS.E.BYPASS.128 [R141+0x8800], [R2.64+0x80], P4 ;  /* 0x08800080028d7fae */ /* 0x0003e8000a101c4a */
[----:B------:R-:W0:Y:S04]  /*0d60*/  LDGDEPBAR ;  /* 0x00000000000079af */ /* 0x000e280000000000 */
[----:B------:R1:W-:Y:S04]  /*0d70*/  LDGSTS.E.BYPASS.128 [R139+0x4000], [R4.64], P2 ;  /* 0x04000000048b7fae */ /* 0x0003e80009101c4a */
[----:B------:R1:W-:Y:S04]  /*0d80*/  LDGSTS.E.BYPASS.128 [R139+0x4800], [R6.64], P3 ;  /* 0x04800000068b7fae */ /* 0x0003e80009901c4a */
[----:B------:R1:W-:Y:S04]  /*0d90*/  LDGSTS.E.BYPASS.128 [R139+0x5000], [R12.64], P1 ;  /* 0x050000000c8b7fae */ /* 0x0003e80008901c4a */
[----:B------:R1:W-:Y:S04]  /*0da0*/  LDGSTS.E.BYPASS.128 [R139+0x5800], [R8.64], P6 ;  /* 0x05800000088b7fae */ /* 0x0003e8000b101c4a */
[----:B------:R-:W0:Y:S01]  /*0db0*/  LDGDEPBAR ;  /* 0x00000000000079af */ /* 0x000e220000000000 */
[----:B------:R-:W-:Y:S05]  /*0dc0*/  @P0 BRA `(.L_x_0) ;  /* 0x0000023000000947 */ /* 0x000fea0003800000 */
[----:B------:R-:W-:Y:S01]  /*0dd0*/  LOP3.LUT R126, R126, 0x18, RZ, 0xc0, !PT ;  /* 0x000000187e7e7812 */ /* 0x000fe200078ec0ff */
[----:B------:R-:W-:-:S02]  /*0de0*/  IMAD.SHL.U32 R127, R124, 0x20, RZ ;  /* 0x000000207c7f7824 */ /* 0x000fc400078e00ff */
[----:B------:R-:W-:Y:S02]  /*0df0*/  IMAD.MOV.U32 R32, RZ, RZ, RZ ;  /* 0x000000ffff207224 */ /* 0x000fe400078e00ff */
[----:B------:R-:W-:Y:S02]  /*0e00*/  IMAD.MOV.U32 R34, RZ, RZ, RZ ;  /* 0x000000ffff227224 */ /* 0x000fe400078e00ff */
[----:B------:R-:W-:Y:S02]  /*0e10*/  IMAD.MOV.U32 R36, RZ, RZ, RZ ;  /* 0x000000ffff247224 */ /* 0x000fe400078e00ff */
[----:B------:R-:W-:Y:S02]  /*0e20*/  IMAD.MOV.U32 R38, RZ, RZ, RZ ;  /* 0x000000ffff267224 */ /* 0x000fe400078e00ff */
[----:B------:R-:W-:Y:S02]  /*0e30*/  IMAD.MOV.U32 R40, RZ, RZ, RZ ;  /* 0x000000ffff287224 */ /* 0x000fe400078e00ff */
[----:B------:R-:W-:-:S02]  /*0e40*/  IMAD.MOV.U32 R42, RZ, RZ, RZ ;  /* 0x000000ffff2a7224 */ /* 0x000fc400078e00ff */
        /* <DEDUP_REMOVED lines=25> */
[----:B------:R-:W-:Y:S01]  /*0fe0*/  IMAD.MOV.U32 R94, RZ, RZ, RZ ;  /* 0x000000ffff5e7224 */ /* 0x000fe200078e00ff */
[----:B------:R-:W-:Y:S05]  /*0ff0*/  BRA `(.L_x_1) ;  /* 0x00000ea000007947 */ /* 0x000fea0003800000 */
.L_x_0:
[----:B-1----:R-:W-:Y:S01]  /*1000*/  SHF.R.S32.HI R3, RZ, 0x1f, R14 ;  /* 0x0000001fff037819 */ /* 0x002fe2000001140e */
[C---:B------:R-:W-:Y:S01]  /*1010*/  IMAD.SHL.U32 R127, R124.reuse, 0x20, RZ ;  /* 0x000000207c7f7824 */ /* 0x040fe200078e00ff */
[--C-:B------:R-:W-:Y:S01]  /*1020*/  SHF.R.S32.HI R0, RZ, 0x1, R124.reuse ;  /* 0x00000001ff007819 */ /* 0x100fe2000001147c */
[----:B------:R-:W-:Y:S01]  /*1030*/  IMAD.MOV.U32 R11, RZ, RZ, 0x10 ;  /* 0x00000010ff0b7424 */ /* 0x000fe200078e00ff */
[----:B------:R-:W-:Y:S01]  /*1040*/  LEA.HI R138, R3, R14, RZ, 0x5 ;  /* 0x0000000e038a7211 */ /* 0x000fe200078f28ff */
[----:B------:R-:W-:Y:S01]  /*1050*/  IMAD.MOV.U32 R120, RZ, RZ, 0x6 ;  /* 0x00000006ff787424 */ /* 0x000fe200078e00ff */
[----:B------:R-:W-:Y:S01]  /*1060*/  LOP3.LUT R2, R124, 0x3, RZ, 0xc0, !PT ;  /* 0x000000037c027812 */ /* 0x000fe200078ec0ff */
[----:B------:R-:W-:Y:S01]  /*1070*/  IMAD.MOV.U32 R125, RZ, RZ, 0x2 ;  /* 0x00000002ff7d7424 */ /* 0x000fe200078e00ff */
[----:B------:R-:W-:Y:S01]  /*1080*/  SGXT R0, R0, 0x1 ;  /* 0x000000010000781a */ /* 0x000fe20000000200 */
[----:B------:R-:W-:Y:S01]  /*1090*/  IMAD.WIDE.U32 R120, R143, R120, c[0x0][0x168] ;  /* 0x00005a008f787625 */ /* 0x000fe200078e0078 */
[----:B------:R-:W-:Y:S01]  /*10a0*/  LOP3.LUT R3, R127, 0x120, RZ, 0xc0, !PT ;  /* 0x000001207f037812 */ /* 0x000fe200078ec0ff */
[----:B------:R-:W-:Y:S01]  /*10b0*/  CS2R R32, SRZ ;  /* 0x0000000000207805 */ /* 0x000fe2000001ff00 */
[----:B------:R-:W-:Y:S01]  /*10c0*/  SHF.R.S32.HI R4, RZ, 0x2, R124 ;  /* 0x00000002ff047819 */ /* 0x000fe2000001147c */
[C---:B------:R-:W-:Y:S01]  /*10d0*/  IMAD R7, R2.reuse, 0x88, RZ ;  /* 0x0000008802077824 */ /* 0x040fe200078e02ff */
[----:B------:R-:W-:Y:S01]  /*10e0*/  LOP3.LUT R5, R3, 0x48, R0, 0xf8, !PT ;  /* 0x0000004803057812 */ /* 0x000fe200078ef800 */
[----:B------:R-:W-:Y:S01]  /*10f0*/  IMAD.WIDE.U32 R2, R2, R11, c[0x0][0x160] ;  /* 0x0000580002027625 */ /* 0x000fe200078e000b */
[----:B------:R-:W-:Y:S01]  /*1100*/  SGXT R0, R4, 0x1 ;  /* 0x000000010400781a */ /* 0x000fe20000000200 */
[----:B------:R-:W-:Y:S01]  /*1110*/  CS2R R34, SRZ ;  /* 0x0000000000227805 */ /* 0x000fe2000001ff00 */
[----:B------:R-:W-:Y:S01]  /*1120*/  SHF.R.S32.HI R6, RZ, 0x1f, R143 ;  /* 0x0000001fff067819 */ /* 0x000fe2000001148f */
[----:B------:R-:W-:Y:S01]  /*1130*/  IMAD.SHL.U32 R4, R124, 0x80, RZ ;  /* 0x000000807c047824 */ /* 0x000fe200078e00ff */
[--C-:B------:R-:W-:Y:S01]  /*1140*/  LOP3.LUT R7, R7, 0x220, R0.reuse, 0x78, !PT ;  /* 0x0000022007077812 */ /* 0x100fe200078e7800 */
[----:B------:R-:W-:Y:S01]  /*1150*/  CS2R R36, SRZ ;  /* 0x0000000000247805 */ /* 0x000fe2000001ff00 */
[----:B------:R-:W-:Y:S01]  /*1160*/  IADD3 R122, P0, R2, 0xc0, RZ ;  /* 0x000000c0027a7810 */ /* 0x000fe20007f1e0ff */
[----:B------:R-:W-:Y:S01]  /*1170*/  IMAD R9, R6, 0x6, RZ ;  /* 0x0000000606097824 */ /* 0x000fe200078e02ff */
[----:B------:R-:W-:Y:S01]  /*1180*/  LOP3.LUT R5, R5, 0x90, R0, 0xf8, !PT ;  /* 0x0000009005057812 */ /* 0x000fe200078ef800 */
[----:B------:R-:W-:Y:S01]  /*1190*/  IMAD.SHL.U32 R2, R17, 0x2, RZ ;  /* 0x0000000211027824 */ /* 0x000fe200078e00ff */
[----:B------:R-:W-:Y:S01]  /*11a0*/  SHF.R.U32.HI R136, RZ, 0x1, R147 ;  /* 0x00000001ff887819 */ /* 0x000fe20000011693 */
[----:B------:R-:W-:Y:S01]  /*11b0*/  IMAD.X R123, RZ, RZ, R3, P0 ;  /* 0x000000ffff7b7224 */ /* 0x000fe200000e0603 */
[----:B------:R-:W-:Y:S01]  /*11c0*/  LOP3.LUT R7, R7, 0xc00, R4, 0xf8, !PT ;  /* 0x00000c0007077812 */ /* 0x000fe200078ef804 */
[----:B------:R-:W-:Y:S01]  /*11d0*/  IMAD.IADD R121, R121, 0x1, R9 ;  /* 0x0000000179797824 */ /* 0x000fe200078e0209 */
[----:B------:R-:W-:Y:S01]  /*11e0*/  SHF.R.S32.HI R112, RZ, 0x1f, R103 ;  /* 0x0000001fff707819 */ /* 0x000fe20000011467 */
[----:B------:R-:W-:Y:S01]  /*11f0*/  CS2R R38, SRZ ;  /* 0x0000000000267805 */ /* 0x000fe2000001ff00 */
[----:B------:R-:W-:Y:S01]  /*1200*/  SHF.R.S32.HI R102, RZ, 0x1f, R101 ;  /* 0x0000001fff667819 */ /* 0x000fe20000011465 */
[----:B------:R-:W-:Y:S01]  /*1210*/  CS2R R40, SRZ ;  /* 0x0000000000287805 */ /* 0x000fe2000001ff00 */
[----:B------:R-:W-:Y:S01]  /*1220*/  SHF.R.S32.HI R3, RZ, 0x1f, R100 ;  /* 0x0000001fff037819 */ /* 0x000fe20000011464 */
[----:B------:R-:W-:Y:S01]  /*1230*/  CS2R R42, SRZ ;  /* 0x00000000002a7805 */ /* 0x000fe2000001ff00 */
[----:B------:R-:W-:Y:S01]  /*1240*/  LOP3.LUT R136, R5, R136, RZ, 0x3c, !PT ;  /* 0x0000008805887212 */ /* 0x000fe200078e3cff */
[----:B------:R-:W-:Y:S01]  /*1250*/  CS2R R44, SRZ ;  /* 0x00000000002c7805 */ /* 0x000fe2000001ff00 */
[----:B------:R-:W-:Y:S01]  /*1260*/  LOP3.LUT R131, R7, 0x18, R126, 0x78, !PT ;  /* 0x0000001807837812 */ /* 0x000fe200078e787e */
[----:B------:R-:W-:Y:S01]  /*1270*/  CS2R R46, SRZ ;  /* 0x00000000002e7805 */ /* 0x000fe2000001ff00 */
[----:B------:R-:W-:Y:S01]  /*1280*/  SHF.R.S32.HI R0, RZ, 0x1f, R17 ;  /* 0x0000001fff007819 */ /* 0x000fe20000011411 */
[----:B------:R-:W-:Y:S01]  /*1290*/  CS2R R48, SRZ ;  /* 0x0000000000307805 */ /* 0x000fe2000001ff00 */
[----:B------:R-:W-:Y:S01]  /*12a0*/  SHF.R.S32.HI R138, RZ, 0x5, R138 ;  /* 0x00000005ff8a7819 */ /* 0x000fe2000001148a */
[----:B------:R-:W-:Y:S01]  /*12b0*/  CS2R R50, SRZ ;  /* 0x0000000000327805 */ /* 0x000fe2000001ff00 */
[C---:B------:R-:W-:Y:S01]  /*12c0*/  SHF.L.U64.HI R112, R103.reuse, 0x1, R112 ;  /* 0x0000000167707819 */ /* 0x040fe20000010270 */
[----:B------:R-:W-:Y:S01]  /*12d0*/  IMAD.SHL.U32 R103, R103, 0x2, RZ ;  /* 0x0000000267677824 */ /* 0x000fe200078e00ff */
[C---:B------:R-:W-:Y:S01]  /*12e0*/  SHF.L.U64.HI R102, R101.reuse, 0x1, R102 ;  /* 0x0000000165667819 */ /* 0x040fe20000010266 */
[----:B------:R-:W-:Y:S01]  /*12f0*/  IMAD.SHL.U32 R101, R101, 0x2, RZ ;  /* 0x0000000265657824 */ /* 0x000fe200078e00ff */
[C---:B------:R-:W-:Y:S01]  /*1300*/  SHF.L.U64.HI R3, R100.reuse, 0x1, R3 ;  /* 0x0000000164037819 */ /* 0x040fe20000010203 */
[----:B------:R-:W-:Y:S01]  /*1310*/  IMAD.SHL.U32 R100, R100, 0x2, RZ ;  /* 0x0000000264647824 */ /* 0x000fe200078e00ff */
[----:B------:R-:W-:Y:S01]  /*1320*/  LOP3.LUT R126, R126, 0x18, RZ, 0xc0, !PT ;  /* 0x000000187e7e7812 */ /* 0x000fe200078ec0ff */
[----:B------:R-:W-:Y:S01]  /*1330*/  CS2R R52, SRZ ;  /* 0x0000000000347805 */ /* 0x000fe2000001ff00 */
[----:B------:R-:W-:Y:S01]  /*1340*/  SHF.L.U64.HI R0, R17, 0x1, R0 ;  /* 0x0000000111007819 */ /* 0x000fe20000010200 */
[----:B------:R-:W-:Y:S01]  /*1350*/  CS2R R54, SRZ ;  /* 0x0000000000367805 */ /* 0x000fe2000001ff00 */
        /* <DEDUP_REMOVED lines=20> */
[----:B------:R-:W-:Y:S01]  /*14a0*/  SHF.L.U64.HI R119, R143, 0x1, R6 ;  /* 0x000000018f777819 */ /* 0x000fe20000010206 */
[----:B------:R-:W-:Y:S01]  /*14b0*/  UIADD3 UR5, UR5, -0x60, URZ ;  /* 0xffffffa005057890 */ /* 0x000fe2000fffe03f */
[----:B------:R-:W-:Y:S01]  /*14c0*/  IADD3 R137, R138, -0x3, RZ ;  /* 0xfffffffd8a897810 */ /* 0x000fe20007ffe0ff */
[----:B------:R-:W-:Y:S01]  /*14d0*/  UMOV UR4, URZ ;  /* 0x0000003f00047c82 */ /* 0x000fe20008000000 */
[C---:B------:R-:W-:Y:S01]  /*14e0*/  LOP3.LUT R135, R136.reuse, 0x10, RZ, 0x3c, !PT ;  /* 0x0000001088877812 */ /* 0x040fe200078e3cff */
[----:B------:R-:W-:Y:S01]  /*14f0*/  UMOV UR6, 0xffffffff ;  /* 0xffffffff00067882 */ /* 0x000fe20000000000 */
[----:B------:R-:W-:-:S02]  /*1500*/  LOP3.LUT R134, R136, 0x210, RZ, 0x3c, !PT ;  /* 0x0000021088867812 */ /* 0x000fc400078e3cff */
[C---:B------:R-:W-:Y:S02]  /*1510*/  LOP3.LUT R133, R136.reuse, 0x410, RZ, 0x3c, !PT ;  /* 0x0000041088857812 */ /* 0x040fe400078e3cff */
[----:B------:R-:W-:Y:S02]  /*1520*/  LOP3.LUT R132, R136, 0x610, RZ, 0x3c, !PT ;  /* 0x0000061088847812 */ /* 0x000fe400078e3cff */
[C---:B------:R-:W-:Y:S02]  /*1530*/  LOP3.LUT R130, R131.reuse, 0x20, RZ, 0x3c, !PT ;  /* 0x0000002083827812 */ /* 0x040fe400078e3cff */
[C---:B------:R-:W-:Y:S02]  /*1540*/  LOP3.LUT R129, R131.reuse, 0x40, RZ, 0x3c, !PT ;  /* 0x0000004083817812 */ /* 0x040fe400078e3cff */
[----:B------:R-:W-:Y:S02]  /*1550*/  LOP3.LUT R128, R131, 0x60, RZ, 0x3c, !PT ;  /* 0x0000006083807812 */ /* 0x000fe400078e3cff */
.L_x_2:
[----:B------:R-:W-:-:S04]  /*1560*/  DEPBAR.LE SB0, 0x4 ;  /* 0x000081000000791a */ /* 0x000fc80000000000 */
[----:B------:R-:W-:Y:S01]  /*1570*/  UIADD3 UR6, UR6, 0x1, URZ ;  /* 0x0000000106067890 */ /* 0x000fe2000fffe03f */
[----:B------:R-:W-:Y:S01]  /*1580*/  ISETP.GE.AND P0, PT, R149, UR5, PT ;  /* 0x0000000595007c0c */ /* 0x000fe2000bf06270 */
[----:B------:R-:W-:Y:S01]  /*1590*/  BAR.SYNC.DEFER_BLOCKING 0x0 ;  /* 0x0000000000007b1d */ /* 0x000fe20000010000 */
[----:B------:R-:W-:Y:S01]  /*15a0*/  ISETP.GE.AND P2, PT, R146, UR5, PT ;  /* 0x0000000592007c0c */ /* 0x000fe2000bf46270 */
[----:B------:R-:W-:Y:S01]  /*15b0*/  UISETP.GT.AND UP0, UPT, UR6, 0x2, UPT ;  /* 0x000000020600788c */ /* 0x000fe2000bf04270 */
[----:B------:R-:W-:Y:S01]  /*15c0*/  ISETP.LE.AND P1, PT, R137, UR4, PT ;  /* 0x0000000489007c0c */ /* 0x000fe2000bf23270 */
[----:B------:R-:W-:Y:S01]  /*15d0*/  UIADD3 UR4, UR4, 0x1, URZ ;  /* 0x0000000104047890 */ /* 0x000fe2000fffe03f */
[----:B------:R-:W-:Y:S01]  /*15e0*/  IADD3 R125, R125, 0x1, RZ ;  /* 0x000000017d7d7810 */ /* 0x000fe20007ffe0ff */
[----:B------:R-:W-:Y:S01]  /*15f0*/  USEL UR6, UR6, URZ, !UP0 ;  /* 0x0000003f06067287 */ /* 0x000fe2000c000000 */
[----:B------:R-:W-:Y:S02]  /*1600*/  ISETP.GE.AND P3, PT, R145, UR5, PT ;  /* 0x0000000591007c0c */ /* 0x000fe4000bf66270 */
[----:B------:R-:W-:Y:S01]  /*1610*/  ISETP.GE.AND P4, PT, R144, UR5, PT ;  /* 0x0000000590007c0c */ /* 0x000fe2000bf86270 */
[----:B------:R-:W-:Y:S01]  /*1620*/  USHF.L.U32 UR8, UR6, 0xd, URZ ;  /* 0x0000000d06087899 */ /* 0x000fe2000800063f */
[----:B------:R-:W-:Y:S01]  /*1630*/  ISETP.GE.AND P6, PT, R142, UR5, PT ;  /* 0x000000058e007c0c */ /* 0x000fe2000bfc6270 */
[----:B------:R-:W-:-:S02]  /*1640*/  ULEA UR7, UR6, 0x6000, 0xc ;  /* 0x0000600006077891 */ /* 0x000fc4000f8e603f */
[----:B------:R-:W-:Y:S02]  /*1650*/  UIADD3 UR5, UR5, -0x20, URZ ;  /* 0xffffffe005057890 */ /* 0x000fe4000fffe03f */
[----:B------:R-:W-:Y:S02]  /*1660*/  LEA R16, R131, UR8, 0x1 ;  /* 0x0000000883107c11 */ /* 0x000fe4000f8e08ff */
[----:B------:R-:W-:Y:S02]  /*1670*/  LEA R4, R130, UR8, 0x1 ;  /* 0x0000000882047c11 */ /* 0x000fe4000f8e08ff */
[----:B------:R-:W-:Y:S02]  /*1680*/  LEA R12, R129, UR8, 0x1 ;  /* 0x00000008810c7c11 */ /* 0x000fe4000f8e08ff */
[----:B------:R-:W-:Y:S02]  /*1690*/  LEA R8, R128, UR8, 0x1 ;  /* 0x0000000880087c11 */ /* 0x000fe4000f8e08ff */
[----:B------:R-:W-:Y:S01]  /*16a0*/  LEA R148, R136, UR7, 0x1 ;  /* 0x0000000788947c11 */ /* 0x000fe2000f8e08ff */
[----:B------:R-:W-:Y:S01]  /*16b0*/  LDSM.16.MT88.4 R16, [R16] ;  /* 0x000000001010783b */ /* 0x000fe20000004200 */
[----:B------:R-:W-:-:S02]  /*16c0*/  LEA R96, R135, UR7, 0x1 ;  /* 0x0000000787607c11 */ /* 0x000fc4000f8e08ff */
[----:B------:R-:W-:Y:S01]  /*16d0*/  LEA R28, R134, UR7, 0x1 ;  /* 0x00000007861c7c11 */ /* 0x000fe2000f8e08ff */
[----:B------:R-:W1:Y:S01]  /*16e0*/  LDSM.16.M88.4 R24, [R148] ;  /* 0x000000009418783b */ /* 0x000e620000000200 */
[----:B------:R-:W-:-:S03]  /*16f0*/  LEA R150, R132, UR7, 0x1 ;  /* 0x0000000784967c11 */ /* 0x000fc6000f8e08ff */
[----:B------:R-:W2:Y:S04]  /*1700*/  LDSM.16.MT88.4 R4, [R4] ;  /* 0x000000000404783b */ /* 0x000ea80000004200 */
[----:B------:R-:W3:Y:S04]  /*1710*/  LDSM.16.MT88.4 R12, [R12] ;  /* 0x000000000c0c783b */ /* 0x000ee80000004200 */
[----:B------:R-:W4:Y:S04]  /*1720*/  LDSM.16.MT88.4 R8, [R8] ;  /* 0x000000000808783b */ /* 0x000f280000004200 */
[----:B------:R-:W5:Y:S04]  /*1730*/  LDSM.16.M88.4 R20, [R148+0x400] ;  /* 0x000400009414783b */ /* 0x000f680000000200 */
[----:B------:R-:W4:Y:S04]  /*1740*/  LDSM.16.M88.4 R108, [R148+0x800] ;  /* 0x00080000946c783b */ /* 0x000f280000000200 */
[----:B------:R-:W4:Y:S04]  /*1750*/  LDSM.16.M88.4 R104, [R148+0xc00] ;  /* 0x000c00009468783b */ /* 0x000f280000000200 */
[----:B------:R-:W5:Y:S04]  /*1760*/  LDSM.16.M88.4 R96, [R96] ;  /* 0x000000006060783b */ /* 0x000f680000000200 */
[----:B------:R-:W5:Y:S01]  /*1770*/  LDSM.16.M88.4 R28, [R28] ;  /* 0x000000001c1c783b */ /* 0x000f620000000200 */
[C---:B-1----:R-:W-:Y:S08]  /*1780*/  HMMA.16816.F32 R32, R24.reuse, R16, R32 ;  /* 0x000000101820723c */ /* 0x042ff00000001820 */
[C---:B--2---:R-:W-:Y:S08]  /*1790*/  HMMA.16816.F32 R36, R24.reuse, R4, R36 ;  /* 0x000000041824723c */ /* 0x044ff00000001824 */
[C---:B---3--:R-:W-:Y:S08]  /*17a0*/  HMMA.16816.F32 R40, R24.reuse, R12, R40 ;  /* 0x0000000c1828723c */ /* 0x048ff00000001828 */
[----:B----4-:R-:W-:Y:S07]  /*17b0*/  HMMA.16816.F32 R44, R24, R8, R44 ;  /* 0x00000008182c723c */ /* 0x010fee000000182c */
[----:B------:R-:W-:Y:S01]  /*17c0*/  LEA R24, R133, UR7, 0x1 ;  /* 0x0000000785187c11 */ /* 0x000fe2000f8e08ff */
[C---:B-----5:R-:W-:Y:S05]  /*17d0*/  HMMA.16816.F32 R48, R20.reuse, R16, R48 ;  /* 0x000000101430723c */ /* 0x060fea0000001830 */
[----:B------:R-:W1:Y:S03]  /*17e0*/  LDSM.16.M88.4 R24, [R24] ;  /* 0x000000001818783b */ /* 0x000e660000000200 */
[C---:B------:R-:W-:Y:S08]  /*17f0*/  HMMA.16816.F32 R52, R20.reuse, R4, R52 ;  /* 0x000000041434723c */ /* 0x040ff00000001834 */
[C---:B------:R-:W-:Y:S08]  /*1800*/  HMMA.16816.F32 R56, R20.reuse, R12, R56 ;  /* 0x0000000c1438723c */ /* 0x040ff00000001838 */
[----:B------:R-:W-:Y:S01]  /*1810*/  HMMA.16816.F32 R60, R20, R8, R60 ;  /* 0x00000008143c723c */ /* 0x000fe2000000183c */
[----:B------:R-:W2:Y:S07]  /*1820*/  LDSM.16.M88.4 R20, [R150] ;  /* 0x000000009614783b */ /* 0x000eae0000000200 */
[-C--:B------:R-:W-:Y:S08]  /*1830*/  HMMA.16816.F32 R68, R108, R4.reuse, R68 ;  /* 0x000000046c44723c */ /* 0x080ff00000001844 */
[----:B------:R-:W-:Y:S07]  /*1840*/  HMMA.16816.F32 R84, R104, R4, R84 ;  /* 0x000000046854723c */ /* 0x000fee0000001854 */
[----:B------:R-:W-:Y:S01]  /*1850*/  SEL R4, RZ, 0x10, P0 ;  /* 0x00000010ff047807 */ /* 0x000fe20000000000 */
[----:B------:R-:W-:Y:S01]  /*1860*/  HMMA.16816.F32 R72, R108, R12, R72 ;  /* 0x0000000c6c48723c */ /* 0x000fe20000001848 */
[----:B------:R-:W-:-:S02]  /*1870*/  SEL R5, RZ, 0x10, P2 ;  /* 0x00000010ff057807 */ /* 0x000fc40001000000 */
[----:B------:R-:W-:Y:S02]  /*1880*/  SEL R4, R4, RZ, !P1 ;  /* 0x000000ff04047207 */ /* 0x000fe40004800000 */
[----:B------:R-:W-:Y:S02]  /*1890*/  ISETP.GT.AND P2, PT, R125, 0x2, PT ;  /* 0x000000027d00780c */ /* 0x000fe40003f44270 */
[----:B------:R-:W-:Y:S01]  /*18a0*/  SEL R5, R5, RZ, !P1 ;  /* 0x000000ff05057207 */ /* 0x000fe20004800000 */
[----:B------:R-:W-:Y:S01]  /*18b0*/  HMMA.16816.F32 R88, R104, R12, R88 ;  /* 0x0000000c6858723c */ /* 0x000fe20000001858 */
[----:B------:R-:W-:Y:S02]  /*18c0*/  ISETP.NE.U32.AND P5, PT, R4, RZ, PT ;  /* 0x000000ff0400720c */ /* 0x000fe40003fa5070 */
[----:B------:R-:W-:Y:S02]  /*18d0*/  SEL R4, RZ, 0x10, P3 ;  /* 0x00000010ff047807 */ /* 0x000fe40001800000 */
[----:B------:R-:W-:-:S02]  /*18e0*/  SEL R125, R125, RZ, !P2 ;  /* 0x000000ff7d7d7207 */ /* 0x000fc40005000000 */
[----:B------:R-:W-:Y:S01]  /*18f0*/  ISETP.NE.U32.AND P0, PT, R5, RZ, PT ;  /* 0x000000ff0500720c */ /* 0x000fe20003f05070 */
[----:B------:R-:W-:Y:S01]  /*1900*/  HMMA.16816.F32 R76, R108, R8, R76 ;  /* 0x000000086c4c723c */ /* 0x000fe2000000184c */
[----:B------:R-:W-:Y:S02]  /*1910*/  SEL R5, R4, RZ, !P1 ;  /* 0x000000ff04057207 */ /* 0x000fe40004800000 */
[----:B------:R-:W-:Y:S02]  /*1920*/  LEA R4, R125, 0x6000, 0xc ;  /* 0x000060007d047811 */ /* 0x000fe400078e60ff */
[----:B------:R-:W-:-:S03]  /*1930*/  ISETP.NE.U32.AND P3, PT, R5, RZ, PT ;  /* 0x000000ff0500720c */ /* 0x000fc60003f65070 */
[----:B------:R-:W-:Y:S01]  /*1940*/  HMMA.16816.F32 R92, R104, R8, R92 ;  /* 0x00000008685c723c */ /* 0x000fe2000000185c */
[----:B------:R-:W-:Y:S01]  /*1950*/  IMAD.IADD R13, R141, 0x1, R4 ;  /* 0x000000018d0d7824 */ /* 0x000fe200078e0204 */
[----:B------:R-:W-:Y:S06]  /*1960*/  BAR.SYNC.DEFER_BLOCKING 0x0 ;  /* 0x0000000000007b1d */ /* 0x000fec0000010000 */
[-C--:B------:R-:W-:Y:S08]  /*1970*/  HMMA.16816.F32 R36, R96, R6.reuse, R36 ;  /* 0x000000066024723c */ /* 0x080ff00000001824 */
[-C--:B------:R-:W-:Y:S08]  /*1980*/  HMMA.16816.F32 R52, R28, R6.reuse, R52 ;  /* 0x000000061c34723c */ /* 0x080ff00000001834 */
[----:B-1----:R-:W-:Y:S01]  /*1990*/  HMMA.16816.F32 R68, R24, R6, R68 ;  /* 0x000000061844723c */ /* 0x002fe20000001844 */
[----:B------:R-:W-:Y:S01]  /*19a0*/  @!PT LDS RZ, [RZ] ;  /* 0x00000000fffff984 */ /* 0x000fe20000000800 */
[----:B------:R-:W-:Y:S01]  /*19b0*/  @!PT LDS RZ, [RZ] ;  /* 0x00000000fffff984 */ /* 0x000fe20000000800 */
[----:B------:R-:W-:Y:S01]  /*19c0*/  @!PT LDS RZ, [RZ] ;  /* 0x00000000fffff984 */ /* 0x000fe20000000800 */
[----:B------:R1:W-:Y:S04]  /*19d0*/  LDGSTS.E.BYPASS.128 [R13], [R122.64], P5 ;  /* 0x000000007a0d7fae */ /* 0x0003e8000a901c4a */
[----:B------:R1:W-:Y:S01]  /*19e0*/  LDGSTS.E.BYPASS.128 [R13+0x800], [R122.64], P5 ;  /* 0x008000007a0d7fae */ /* 0x0003e2000a901c4a */
[----:B------:R-:W-:-:S02]  /*19f0*/  IADD3 R8, P5, R120, R101, RZ ;  /* 0x0000006578087210 */ /* 0x000fc40007fbe0ff */
[----:B--2---:R-:W-:Y:S01]  /*1a00*/  HMMA.16816.F32 R84, R20, R6, R84 ;  /* 0x000000061454723c */ /* 0x004fe20000001854 */
[----:B------:R-:W0:Y:S02]  /*1a10*/  LDGDEPBAR ;  /* 0x00000000000079af */ /* 0x000e240000000000 */
[----:B------:R-:W-:-:S04]  /*1a20*/  IMAD.X R9, R121, 0x1, R102, P5 ;  /* 0x0000000179097824 */ /* 0x000fc800028e0666 */
[----:B------:R-:W-:Y:S01]  /*1a30*/  SEL R6, RZ, 0x10, P4 ;  /* 0x00000010ff067807 */ /* 0x000fe20002000000 */
[-C--:B------:R-:W-:Y:S01]  /*1a40*/  HMMA.16816.F32 R64, R108, R16.reuse, R64 ;  /* 0x000000106c40723c */ /* 0x080fe20000001840 */
[----:B------:R-:W-:Y:S02]  /*1a50*/  SEL R7, RZ, 0x10, P6 ;  /* 0x00000010ff077807 */ /* 0x000fe40003000000 */
[----:B------:R-:W-:Y:S02]  /*1a60*/  IADD3 R4, P4, R120, R100, RZ ;  /* 0x0000006478047210 */ /* 0x000fe40007f9e0ff */
[----:B------:R-:W-:Y:S02]  /*1a70*/  SEL R6, R6, RZ, !P1 ;  /* 0x000000ff06067207 */ /* 0x000fe40004800000 */
[----:B------:R-:W-:Y:S01]  /*1a80*/  SEL R7, R7, RZ, !P1 ;  /* 0x000000ff07077207 */ /* 0x000fe20004800000 */
[----:B------:R-:W-:Y:S01]  /*1a90*/  HMMA.16816.F32 R80, R104, R16, R80 ;  /* 0x000000106850723c */ /* 0x000fe20000001850 */
[----:B------:R-:W-:Y:S01]  /*1aa0*/  IMAD.X R5, R121, 0x1, R3, P4 ;  /* 0x0000000179057824 */ /* 0x000fe200020e0603 */
[----:B------:R-:W-:-:S02]  /*1ab0*/  ISETP.NE.U32.AND P2, PT, R6, RZ, PT ;  /* 0x000000ff0600720c */ /* 0x000fc40003f45070 */
[----:B------:R-:W-:Y:S02]  /*1ac0*/  ISETP.NE.U32.AND P1, PT, R7, RZ, PT ;  /* 0x000000ff0700720c */ /* 0x000fe40003f25070 */
[----:B------:R-:W-:Y:S02]  /*1ad0*/  IADD3 R6, P6, R120, R2, RZ ;  /* 0x0000000278067210 */ /* 0x000fe40007fde0ff */
[----:B------:R-:W-:Y:S03]  /*1ae0*/  HMMA.16816.F32 R40, R96, R14, R40 ;  /* 0x0000000e6028723c */ /* 0x000fe60000001828 */
[----:B------:R-:W-:-:S05]  /*1af0*/  IMAD.X R7, R121, 0x1, R0, P6 ;  /* 0x0000000179077824 */ /* 0x000fca00030e0600 */
[-C--:B------:R-:W-:Y:S08]  /*1b00*/  HMMA.16816.F32 R56, R28, R14.reuse, R56 ;  /* 0x0000000e1c38723c */ /* 0x080ff00000001838 */
[-C--:B------:R-:W-:Y:S08]  /*1b10*/  HMMA.16816.F32 R72, R24, R14.reuse, R72 ;  /* 0x0000000e1848723c */ /* 0x080ff00000001848 */
[----:B------:R-:W-:Y:S07]  /*1b20*/  HMMA.16816.F32 R88, R20, R14, R88 ;  /* 0x0000000e1458723c */ /* 0x000fee0000001858 */
[----:B------:R-:W-:Y:S01]  /*1b30*/  IMAD R15, R125, 0x2000, R139 ;  /* 0x000020007d0f7824 */ /* 0x000fe200078e028b */
[----:B------:R-:W-:Y:S04]  /*1b40*/  HMMA.16816.F32 R44, R96, R10, R44 ;  /* 0x0000000a602c723c */ /* 0x000fe8000000182c */
[----:B------:R2:W-:Y:S01]  /*1b50*/  LDGSTS.E.BYPASS.128 [R15], [R4.64], P0 ;  /* 0x00000000040f7fae */ /* 0x0005e20008101c4a */
[----:B------:R-:W-:-:S03]  /*1b60*/  ISETP.NE.AND P0, PT, R138, UR4, PT ;  /* 0x000000048a007c0c */ /* 0x000fc6000bf05270 */
[-C--:B------:R-:W-:Y:S01]  /*1b70*/  HMMA.16816.F32 R60, R28, R10.reuse, R60 ;  /* 0x0000000a1c3c723c */ /* 0x080fe2000000183c */
[----:B------:R2:W-:Y:S04]  /*1b80*/  LDGSTS.E.BYPASS.128 [R15+0x800], [R6.64], P3 ;  /* 0x00800000060f7fae */ /* 0x0005e80009901c4a */
[----:B------:R2:W-:Y:S01]  /*1b90*/  LDGSTS.E.BYPASS.128 [R15+0x1000], [R8.64], P2 ;  /* 0x01000000080f7fae */ /* 0x0005e20009101c4a */
[----:B-1----:R-:W-:Y:S02]  /*1ba0*/  IADD3 R122, P2, R122, 0x40, RZ ;  /* 0x000000407a7a7810 */ /* 0x002fe40007f5e0ff */
[----:B------:R-:W-:Y:S03]  /*1bb0*/  HMMA.16816.F32 R76, R24, R10, R76 ;  /* 0x0000000a184c723c */ /* 0x000fe6000000184c */
[----:B------:R-:W-:-:S05]  /*1bc0*/  IMAD.X R123, RZ, RZ, R123, P2 ;  /* 0x000000ffff7b7224 */ /* 0x000fca00010e067b */
[----:B------:R-:W-:Y:S07]  /*1bd0*/  HMMA.16816.F32 R92, R20, R10, R92 ;  /* 0x0000000a145c723c */ /* 0x000fee000000185c */
[----:B------:R-:W-:Y:S01]  /*1be0*/  IADD3 R10, P4, R120, R103, RZ ;  /* 0x00000067780a7210 */ /* 0x000fe20007f9e0ff */
[----:B------:R-:W-:Y:S04]  /*1bf0*/  HMMA.16816.F32 R32, R96, R18, R32 ;  /* 0x000000126020723c */ /* 0x000fe80000001820 */
[----:B------:R-:W-:-:S04]  /*1c00*/  IMAD.X R11, R121, 0x1, R112, P4 ;  /* 0x00000001790b7824 */ /* 0x000fc800020e0670 */
[----:B------:R-:W-:Y:S01]  /*1c10*/  HMMA.16816.F32 R48, R28, R18, R48 ;  /* 0x000000121c30723c */ /* 0x000fe20000001830 */
[----:B------:R2:W-:Y:S01]  /*1c20*/  LDGSTS.E.BYPASS.128 [R15+0x1800], [R10.64], P1 ;  /* 0x018000000a0f7fae */ /* 0x0005e20008901c4a */
[----:B------:R-:W-:-:S03]  /*1c30*/  LEA R120, P1, R143, R120, 0x1 ;  /* 0x000000788f787211 */ /* 0x000fc600078208ff */
[----:B------:R-:W0:Y:S02]  /*1c40*/  LDGDEPBAR ;  /* 0x00000000000079af */ /* 0x000e240000000000 */
[----:B------:R-:W-:Y:S01]  /*1c50*/  IMAD.X R121, R121, 0x1, R119, P1 ;  /* 0x0000000179797824 */ /* 0x000fe200008e0677 */
[-C--:B------:R-:W-:Y:S08]  /*1c60*/  HMMA.16816.F32 R64, R24, R18.reuse, R64 ;  /* 0x000000121840723c */ /* 0x080ff00000001840 */
[----:B------:R-:W-:Y:S01]  /*1c70*/  HMMA.16816.F32 R80, R20, R18, R80 ;  /* 0x000000121450723c */ /* 0x000fe20000001850 */
[----:B--2---:R-:W-:Y:S07]  /*1c80*/  @P0 BRA `(.L_x_2) ;  /* 0xfffff8d000000947 */ /* 0x004fee000383ffff */
[----:B------:R-:W-:-:S04]  /*1c90*/  NOP ;  /* 0x0000000000007918 */ /* 0x000fc80000000000 */
[----:B------:R-:W-:Y:S02]  /*1ca0*/  F2FP.PACK_AB R94, R95, R94 ;  /* 0x0000005e5f5e723e */ /* 0x000fe400000000ff */
[----:B------:R-:W-:-:S02]  /*1cb0*/  F2FP.PACK_AB R92, R93, R92 ;  /* 0x0000005c5d5c723e */ /* 0x000fc400000000ff */
[----:B------:R-:W-:Y:S02]  /*1cc0*/  F2FP.PACK_AB R90, R91, R90 ;  /* 0x0000005a5b5a723e */ /* 0x000fe400000000ff */
[----:B------:R-:W-:Y:S02]  /*1cd0*/  F2FP.PACK_AB R88, R89, R88 ;  /* 0x000000585958723e */ /* 0x000fe400000000ff */
[----:B------:R-:W-:Y:S02]  /*1ce0*/  F2FP.PACK_AB R86, R87, R86 ;  /* 0x000000565756723e */ /* 0x000fe400000000ff */
[----:B------:R-:W-:Y:S02]  /*1cf0*/  F2FP.PACK_AB R84, R85, R84 ;  /* 0x000000545554723e */ /* 0x000fe400000000ff */
        /* <DEDUP_REMOVED lines=26> */
.L_x_1:
[----:B------:R-:W-:Y:S01]  /*1ea0*/  IMAD.SHL.U32 R0, R124, 0x2, RZ ;  /* 0x000000027c007824 */ /* 0x000fe200078e00ff */
[----:B------:R-:W-:Y:S01]  /*1eb0*/  LOP3.LUT R127, R127, 0x180, RZ, 0xc0, !PT ;  /* 0x000001807f7f7812 */ /* 0x000fe200078ec0ff */
[----:B------:R-:W-:-:S04]  /*1ec0*/  DEPBAR.LE SB0, 0x0 ;  /* 0x000080000000791a */ /* 0x000fc80000000000 */
[----:B------:R-:W-:Y:S01]  /*1ed0*/  LOP3.LUT R0, R127, 0x6, R0, 0xf8, !PT ;  /* 0x000000067f007812 */ /* 0x000fe200078ef800 */
[----:B------:R-:W-:Y:S01]  /*1ee0*/  IMAD.MOV R114, RZ, RZ, -R114 ;  /* 0x000000ffff727224 */ /* 0x000fe200078e0a72 */
[----:B------:R-:W-:Y:S01]  /*1ef0*/  LOP3.LUT R151, R151, 0x3f8, RZ, 0xc0, !PT ;  /* 0x000003f897977812 */ /* 0x000fe200078ec0ff */
[----:B------:R-:W-:Y:S01]  /*1f00*/  IMAD.MOV.U32 R30, RZ, RZ, c[0x0][0x188] ;  /* 0x00006200ff1e7624 */ /* 0x000fe200078e00ff */
[----:B------:R-:W-:Y:S01]  /*1f10*/  BAR.SYNC.DEFER_BLOCKING 0x0 ;  /* 0x0000000000007b1d */ /* 0x000fe20000010000 */
[----:B------:R-:W-:Y:S01]  /*1f20*/  IMAD R147, R147, 0x20, R0 ;  /* 0x0000002093937824 */ /* 0x000fe200078e0200 */
[C---:B-1----:R-:W-:Y:S01]  /*1f30*/  LOP3.LUT R2, R151.reuse, 0x400, RZ, 0xfc, !PT ;  /* 0x0000040097027812 */ /* 0x042fe200078efcff */
[----:B------:R-:W-:Y:S01]  /*1f40*/  IMAD.SHL.U32 R151, R151, 0x2, RZ ;  /* 0x0000000297977824 */ /* 0x000fe200078e00ff */
[----:B------:R-:W-:Y:S01]  /*1f50*/  ISETP.GE.AND P0, PT, R113, c[0x0][0x178], PT ;  /* 0x00005e0071007a0c */ /* 0x000fe20003f06270 */
[----:B------:R-:W-:Y:S01]  /*1f60*/  IMAD R116, R116, R114, R115 ;  /* 0x0000007274747224 */ /* 0x000fe200078e0273 */
[----:B------:R-:W-:Y:S01]  /*1f70*/  IADD3 R0, R147, 0x400, RZ ;  /* 0x0000040093007810 */ /* 0x000fe20007ffe0ff */
[----:B------:R-:W-:Y:S01]  /*1f80*/  IMAD R140, R140, 0x2, R151 ;  /* 0x000000028c8c7824 */ /* 0x000fe200078e0297 */
[----:B------:R-:W-:Y:S01]  /*1f90*/  LOP3.LUT R126, R126, R147, RZ, 0xfc, !PT ;  /* 0x000000937e7e7212 */ /* 0x000fe200078efcff */
[----:B------:R-:W-:Y:S01]  /*1fa0*/  IMAD R116, R117, 0x8, R116 ;  /* 0x0000000875747824 */ /* 0x000fe200078e0274 */
[----:B------:R-:W-:-:S02]  /*1fb0*/  SHF.R.U32.HI R0, RZ, 0x3, R0 ;  /* 0x00000003ff007819 */ /* 0x000fc40000011600 */
[----:B------:R-:W-:Y:S01]  /*1fc0*/  SHF.R.U32.HI R2, RZ, 0x3, R2 ;  /* 0x00000003ff027819 */ /* 0x000fe20000011602 */
[----:B------:R-:W-:Y:S01]  /*1fd0*/  IMAD.SHL.U32 R126, R126, 0x2, RZ ;  /* 0x000000027e7e7824 */ /* 0x000fe200078e00ff */
[----:B------:R-:W-:Y:S01]  /*1fe0*/  LOP3.LUT R3, R0, 0xf0, RZ, 0xc0, !PT ;  /* 0x000000f000037812 */ /* 0x000fe200078ec0ff */
[----:B------:R-:W-:Y:S01]  /*1ff0*/  IMAD.SHL.U32 R35, R116, 0x40, RZ ;  /* 0x0000004074237824 */ /* 0x000fe200078e00ff */
[----:B------:R-:W-:Y:S02]  /*2000*/  LOP3.LUT R2, R2, 0xf0, RZ, 0xc0, !PT ;  /* 0x000000f002027812 */ /* 0x000fe400078ec0ff */
[----:B------:R-:W-:Y:S01]  /*2010*/  LEA.HI R147, R147, R126, RZ, 0x1d ;  /* 0x0000007e93937211 */ /* 0x000fe200078fe8ff */
[----:B------:R-:W-:Y:S01]  /*2020*/  IMAD.IADD R33, R126, 0x1, R3 ;  /* 0x000000017e217824 */ /* 0x000fe200078e0203 */
[----:B------:R-:W-:Y:S01]  /*2030*/  LOP3.LUT R0, R35, R146, RZ, 0xfc, !PT ;  /* 0x0000009223007212 */ /* 0x000fe200078efcff */
[----:B------:R-:W-:Y:S01]  /*2040*/  IMAD.IADD R151, R151, 0x1, R2 ;  /* 0x0000000197977824 */ /* 0x000fe200078e0202 */
[----:B------:R-:W-:Y:S01]  /*2050*/  ISETP.LT.AND P3, PT, R35, RZ, !P0 ;  /* 0x000000ff2300720c */ /* 0x000fe20004761270 */
[----:B------:R-:W-:Y:S02]  /*2060*/  STS [R147], R32 ;  /* 0x0000002093007388 */ /* 0x000fe40000000800 */
[C---:B------:R-:W-:Y:S01]  /*2070*/  IMAD R31, R0.reuse, c[0x0][0x188], RZ ;  /* 0x00006200001f7a24 */ /* 0x040fe200078e02ff */
[----:B------:R-:W-:Y:S01]  /*2080*/  ISETP.LT.AND P1, PT, R0, 0x1, !P0 ;  /* 0x000000010000780c */ /* 0x000fe20004721270 */
[----:B------:R-:W-:Y:S02]  /*2090*/  STS [R33+0x800], R34 ;  /* 0x0008002221007388 */ /* 0x000fe40000000800 */
[----:B------:R-:W-:Y:S01]  /*20a0*/  IMAD.WIDE R2, R31, R118, c[0x0][0x170] ;  /* 0x00005c001f027625 */ /* 0x000fe200078e0276 */
[----:B------:R-:W-:Y:S01]  /*20b0*/  LOP3.LUT R0, R35, 0x8, R146, 0xfe, !PT ;  /* 0x0000000823007812 */ /* 0x000fe200078efe92 */
[----:B------:R-:W-:Y:S02]  /*20c0*/  STS [R147+0x40], R36 ;  /* 0x0000402493007388 */ /* 0x000fe40000000800 */
[----:B------:R-:W-:-:S02]  /*20d0*/  IMAD R37, R30, 0x20, R31 ;  /* 0x000000201e257824 */ /* 0x000fc400078e021f */
[----:B------:R-:W-:Y:S01]  /*20e0*/  IMAD.WIDE R28, R113, 0x2, R2 ;  /* 0x00000002711c7825 */ /* 0x000fe200078e0202 */
[----:B------:R-:W-:Y:S01]  /*20f0*/  STS [R33+0x840], R38 ;  /* 0x0008402621007388 */ /* 0x000fe20000000800 */
[C-C-:B------:R-:W-:Y:S02]  /*2100*/  LOP3.LUT R2, R35.reuse, 0x10, R146.reuse, 0xfe, !PT ;  /* 0x0000001023027812 */ /* 0x140fe400078efe92 */
[----:B------:R-:W-:Y:S01]  /*2110*/  IMAD R3, R0, c[0x0][0x188], RZ ;  /* 0x0000620000037a24 */ /* 0x000fe200078e02ff */
[----:B------:R-:W-:Y:S01]  /*2120*/  STS [R147+0x80], R40 ;  /* 0x0000802893007388 */ /* 0x000fe20000000800 */
[----:B------:R-:W-:Y:S01]  /*2130*/  LOP3.LUT R146, R35, 0x18, R146, 0xfe, !PT ;  /* 0x0000001823927812 */ /* 0x000fe200078efe92 */
[C---:B------:R-:W-:Y:S01]  /*2140*/  IMAD R31, R2.reuse, c[0x0][0x188], RZ ;  /* 0x00006200021f7a24 */ /* 0x040fe200078e02ff */
[----:B------:R-:W-:Y:S01]  /*2150*/  ISETP.LT.AND P2, PT, R2, 0x1, !P0 ;  /* 0x000000010200780c */ /* 0x000fe20004741270 */
[----:B------:R-:W-:Y:S01]  /*2160*/  STS [R33+0x880], R42 ;  /* 0x0008802a21007388 */ /* 0x000fe20000000800 */
[----:B------:R-:W-:-:S03]  /*2170*/  IMAD.WIDE R2, R3, R118, c[0x0][0x170] ;  /* 0x00005c0003027625 */ /* 0x000fc600078e0276 */
[----:B------:R-:W-:Y:S04]  /*2180*/  STS [R147+0xc0], R44 ;  /* 0x0000c02c93007388 */ /* 0x000fe80000000800 */
[----:B------:R-:W-:Y:S04]  /*2190*/  STS [R33+0x8c0], R46 ;  /* 0x0008c02e21007388 */ /* 0x000fe80000000800 */
[----:B------:R-:W-:Y:S06]  /*21a0*/  BAR.SYNC.DEFER_BLOCKING 0x0 ;  /* 0x0000000000007b1d */ /* 0x000fec0000010000 */
[----:B------:R-:W1:Y:S04]  /*21b0*/  LDS.128 R24, [R140] ;  /* 0x000000008c187984 */ /* 0x000e680000000c00 */
[----:B------:R-:W2:Y:S04]  /*21c0*/  LDS.128 R4, [R151+0x800] ;  /* 0x0008000097047984 */ /* 0x000ea80000000c00 */
[----:B------:R-:W-:Y:S06]  /*21d0*/  BAR.SYNC.DEFER_BLOCKING 0x0 ;  /* 0x0000000000007b1d */ /* 0x000fec0000010000 */
[----:B------:R-:W-:Y:S04]  /*21e0*/  STS [R147], R48 ;  /* 0x0000003093007388 */ /* 0x000fe80000000800 */
[----:B------:R-:W-:Y:S04]  /*21f0*/  STS [R33+0x800], R50 ;  /* 0x0008003221007388 */ /* 0x000fe80000000800 */
[----:B------:R-:W-:Y:S04]  /*2200*/  STS [R147+0x40], R52 ;  /* 0x0000403493007388 */ /* 0x000fe80000000800 */
[----:B------:R-:W-:Y:S04]  /*2210*/  STS [R33+0x840], R54 ;  /* 0x0008403621007388 */ /* 0x000fe80000000800 */
[----:B------:R-:W-:Y:S04]  /*2220*/  STS [R147+0x80], R56 ;  /* 0x0000803893007388 */ /* 0x000fe80000000800 */
[----:B------:R-:W-:Y:S04]  /*2230*/  STS [R33+0x880], R58 ;  /* 0x0008803a21007388 */ /* 0x000fe80000000800 */
[----:B------:R-:W-:Y:S04]  /*2240*/  STS [R147+0xc0], R60 ;  /* 0x0000c03c93007388 */ /* 0x000fe80000000800 */
[----:B------:R-:W-:Y:S04]  /*2250*/  STS [R33+0x8c0], R62 ;  /* 0x0008c03e21007388 */ /* 0x000fe80000000800 */
[----:B------:R-:W-:Y:S06]  /*2260*/  BAR.SYNC.DEFER_BLOCKING 0x0 ;  /* 0x0000000000007b1d */ /* 0x000fec0000010000 */
[----:B------:R-:W3:Y:S04]  /*2270*/  LDS.128 R8, [R140] ;  /* 0x000000008c087984 */ /* 0x000ee80000000c00 */
[----:B------:R-:W4:Y:S04]  /*2280*/  LDS.128 R12, [R151+0x800] ;  /* 0x00080000970c7984 */ /* 0x000f280000000c00 */
        /* <DEDUP_REMOVED lines=10> */
[----:B------:R-:W5:Y:S04]  /*2330*/  LDS.128 R20, [R140] ;  /* 0x000000008c147984 */ /* 0x000f680000000c00 */
[----:B------:R-:W1:Y:S04]  /*2340*/  LDS.128 R16, [R151+0x800] ;  /* 0x0008000097107984 */ /* 0x000e680000000c00 */
        /* <DEDUP_REMOVED lines=8> */
[----:B------:R1:W-:Y:S04]  /*23d0*/  STS [R33+0x8c0], R94 ;  /* 0x0008c05e21007388 */ /* 0x0003e80000000800 */
[----:B------:R-:W-:Y:S01]  /*23e0*/  BAR.SYNC.DEFER_BLOCKING 0x0 ;  /* 0x0000000000007b1d */ /* 0x000fe20000010000 */
[----:B-1----:R-:W-:-:S05]  /*23f0*/  IMAD.WIDE R32, R113, 0x2, R2 ;  /* 0x0000000271207825 */ /* 0x002fca00078e0202 */
[----:B------:R-:W1:Y:S04]  /*2400*/  LDS.128 R140, [R140] ;  /* 0x000000008c8c7984 */ /* 0x000e680000000c00 */
[----:B------:R3:W-:Y:S01]  /*2410*/  @P1 STG.E.128 [R28.64], R24 ;  /* 0x000000181c001986 */ /* 0x0007e2000c101d0a */
[----:B------:R-:W-:Y:S02]  /*2420*/  ISETP.LT.AND P1, PT, R0, 0x1, !P0 ;  /* 0x000000010000780c */ /* 0x000fe40004721270 */
[----:B------:R-:W-:-:S11]  /*2430*/  ISETP.LT.AND P0, PT, R146, 0x1, !P0 ;  /* 0x000000019200780c */ /* 0x000fd60004701270 */
[----:B--2---:R2:W-:Y:S01]  /*2440*/  @P1 STG.E.128 [R32.64], R4 ;  /* 0x0000000420001986 */ /* 0x0045e2000c101d0a */
[----:B---3--:R-:W-:Y:S02]  /*2450*/  IMAD R29, R30, 0x8, R37 ;  /* 0x000000081e1d7824 */ /* 0x008fe400078e0225 */
[----:B------:R-:W-:Y:S02]  /*2460*/  IMAD R27, R146, c[0x0][0x188], RZ ;  /* 0x00006200921b7a24 */ /* 0x000fe400078e02ff */
[----:B------:R-:W-:-:S04]  /*2470*/  IMAD.WIDE R24, R31, R118, c[0x0][0x170] ;  /* 0x00005c001f187625 */ /* 0x000fc800078e0276 */
[----:B------:R-:W-:Y:S02]  /*2480*/  IMAD R31, R30, 0x8, R29 ;  /* 0x000000081e1f7824 */ /* 0x000fe400078e021d */
[----:B------:R-:W-:-:S04]  /*2490*/  IMAD.WIDE R2, R27, R118, c[0x0][0x170] ;  /* 0x00005c001b027625 */ /* 0x000fc800078e0276 */
[----:B------:R-:W-:-:S04]  /*24a0*/  IMAD.WIDE R26, R37, R118, c[0x0][0x170] ;  /* 0x00005c00251a7625 */ /* 0x000fc800078e0276 */
[----:B------:R-:W-:-:S04]  /*24b0*/  IMAD.WIDE R28, R29, R118, c[0x0][0x170] ;  /* 0x00005c001d1c7625 */ /* 0x000fc800078e0276 */
[----:B------:R-:W-:-:S04]  /*24c0*/  IMAD.WIDE R30, R31, R118, c[0x0][0x170] ;  /* 0x00005c001f1e7625 */ /* 0x000fc800078e0276 */
[----:B------:R-:W-:-:S04]  /*24d0*/  IMAD.WIDE R24, R113, 0x2, R24 ;  /* 0x0000000271187825 */ /* 0x000fc800078e0218 */
[C---:B------:R-:W-:Y:S01]  /*24e0*/  IMAD.WIDE R2, R113.reuse, 0x2, R2 ;  /* 0x0000000271027825 */ /* 0x040fe200078e0202 */
[----:B------:R2:W-:Y:S03]  /*24f0*/  @P2 STG.E.128 [R24.64], R8 ;  /* 0x0000000818002986 */ /* 0x0005e6000c101d0a */
[C---:B------:R-:W-:Y:S01]  /*2500*/  IMAD.WIDE R26, R113.reuse, 0x2, R26 ;  /* 0x00000002711a7825 */ /* 0x040fe200078e021a */
[----:B----4-:R2:W-:Y:S03]  /*2510*/  @P0 STG.E.128 [R2.64], R12 ;  /* 0x0000000c02000986 */ /* 0x0105e6000c101d0a */
[C---:B------:R-:W-:Y:S01]  /*2520*/  IMAD.WIDE R28, R113.reuse, 0x2, R28 ;  /* 0x00000002711c7825 */ /* 0x040fe200078e021c */
[----:B-----5:R2:W-:Y:S03]  /*2530*/  @P3 STG.E.128 [R26.64], R20 ;  /* 0x000000141a003986 */ /* 0x0205e6000c101d0a */
[----:B------:R-:W-:Y:S01]  /*2540*/  IMAD.WIDE R30, R113, 0x2, R30 ;  /* 0x00000002711e7825 */ /* 0x000fe200078e021e */
[----:B------:R2:W-:Y:S04]  /*2550*/  @P3 STG.E.128 [R28.64], R16 ;  /* 0x000000101c003986 */ /* 0x0005e8000c101d0a */
[----:B-1----:R2:W-:Y:S01]  /*2560*/  @P3 STG.E.128 [R30.64], R140 ;  /* 0x0000008c1e003986 */ /* 0x0025e2000c101d0a */
[----:B------:R-:W-:Y:S05]  /*2570*/  @!P3 EXIT ;  /* 0x000000000000b94d */ /* 0x000fea0003800000 */
[----:B------:R-:W1:Y:S01]  /*2580*/  LDS.128 R148, [R151+0x800] ;  /* 0x0008000097947984 */ /* 0x000e620000000c00 */
[----:B------:R-:W-:-:S04]  /*2590*/  LEA.HI R35, R124, R35, RZ, 0x1c ;  /* 0x000000237c237211 */ /* 0x000fc800078fe0ff */
[----:B------:R-:W-:-:S05]  /*25a0*/  IADD3 R35, R35, 0x38, RZ ;  /* 0x0000003823237810 */ /* 0x000fca0007ffe0ff */
[----:B------:R-:W-:-:S04]  /*25b0*/  IMAD R35, R35, c[0x0][0x188], RZ ;  /* 0x0000620023237a24 */ /* 0x000fc800078e02ff */
[----:B------:R-:W-:-:S06]  /*25c0*/  IMAD.WIDE R118, R35, R118, c[0x0][0x170] ;  /* 0x00005c0023767625 */ /* 0x000fcc00078e0276 */
[----:B------:R-:W-:-:S05]  /*25d0*/  IMAD.WIDE R118, R113, 0x2, R118 ;  /* 0x0000000271767825 */ /* 0x000fca00078e0276 */
[----:B-1----:R-:W-:Y:S01]  /*25e0*/  STG.E.128 [R118.64], R148 ;  /* 0x0000009476007986 */ /* 0x002fe2000c101d0a */
[----:B------:R-:W-:Y:S05]  /*25f0*/  EXIT ;  /* 0x000000000000794d */ /* 0x000fea0003800000 */
.L_x_3:
[----:B------:R-:W-:-:S00]  /*2600*/  BRA `(.L_x_3) ;  /* 0xfffffff000007947 */ /* 0x000fc0000383ffff */
[----:B------:R-:W-:-:S00]  /*2610*/  NOP ;  /* 0x0000000000007918 */ /* 0x000fc00000000000 */
        /* <DEDUP_REMOVED lines=14> */
.L_x_4:


//--------------------- .nv.shared.matmul_kernel  --------------------------
	.section	.nv.shared.matmul_kernel,"aw",@nobits
	.sectionflags	@""
	.align	16
